//
// Generated by NVIDIA NVVM Compiler
//
// Compiler Build ID: CL-36424714
// Cuda compilation tools, release 13.0, V13.0.88
// Based on NVVM 20.0.0
//

.version 9.0
.target sm_100
.address_size 64

	// .globl	_Z12matmul_naivePKfS0_Pfi
// _ZZ24matmul_tiled_32x32_16x16PKfS0_PfiE2As has been demoted
// _ZZ24matmul_tiled_32x32_16x16PKfS0_PfiE2Bs has been demoted

.visible .entry _Z12matmul_naivePKfS0_Pfi(
	.param .u64 .ptr .align 1 _Z12matmul_naivePKfS0_Pfi_param_0,
	.param .u64 .ptr .align 1 _Z12matmul_naivePKfS0_Pfi_param_1,
	.param .u64 .ptr .align 1 _Z12matmul_naivePKfS0_Pfi_param_2,
	.param .u32 _Z12matmul_naivePKfS0_Pfi_param_3
)
{
	.reg .pred 	%p<10>;
	.reg .b32 	%r<40>;
	.reg .b32 	%f<67>;
	.reg .b64 	%rd<67>;

	ld.param.u64 	%rd14, [_Z12matmul_naivePKfS0_Pfi_param_0];
	ld.param.u64 	%rd15, [_Z12matmul_naivePKfS0_Pfi_param_1];
	ld.param.u32 	%r18, [_Z12matmul_naivePKfS0_Pfi_param_3];
	cvta.to.global.u64 	%rd1, %rd15;
	cvta.to.global.u64 	%rd2, %rd14;
	mov.u32 	%r19, %ctaid.y;
	mov.u32 	%r20, %ntid.y;
	mov.u32 	%r21, %tid.y;
	mad.lo.s32 	%r1, %r19, %r20, %r21;
	mov.u32 	%r22, %ctaid.x;
	mov.u32 	%r23, %ntid.x;
	mov.u32 	%r24, %tid.x;
	mad.lo.s32 	%r2, %r22, %r23, %r24;
	max.s32 	%r25, %r1, %r2;
	setp.ge.s32 	%p1, %r25, %r18;
	@%p1 bra 	$L__BB0_13;
	mul.lo.s32 	%r3, %r18, %r1;
	and.b32  	%r4, %r18, 7;
	setp.lt.u32 	%p2, %r18, 8;
	mov.f32 	%f66, 0f00000000;
	mov.b32 	%r38, 0;
	@%p2 bra 	$L__BB0_4;
	and.b32  	%r38, %r18, 2147483640;
	neg.s32 	%r36, %r38;
	mul.wide.s32 	%rd16, %r18, 4;
	add.s64 	%rd3, %rd1, %rd16;
	shl.b32 	%r7, %r18, 3;
	mul.wide.s32 	%rd17, %r18, 8;
	add.s64 	%rd4, %rd1, %rd17;
	mul.wide.s32 	%rd18, %r18, 12;
	add.s64 	%rd5, %rd1, %rd18;
	mul.wide.s32 	%rd19, %r18, 16;
	add.s64 	%rd6, %rd1, %rd19;
	mul.wide.s32 	%rd20, %r18, 20;
	add.s64 	%rd7, %rd1, %rd20;
	mul.wide.s32 	%rd21, %r18, 24;
	add.s64 	%rd8, %rd1, %rd21;
	mul.wide.s32 	%rd22, %r18, 28;
	add.s64 	%rd9, %rd1, %rd22;
	mul.wide.u32 	%rd23, %r3, 4;
	add.s64 	%rd24, %rd23, %rd2;
	add.s64 	%rd66, %rd24, 16;
	mov.f32 	%f66, 0f00000000;
	mov.u32 	%r35, %r2;
$L__BB0_3:
	.pragma "nounroll";
	mul.wide.s32 	%rd25, %r35, 4;
	add.s64 	%rd26, %rd3, %rd25;
	add.s64 	%rd27, %rd4, %rd25;
	add.s64 	%rd28, %rd5, %rd25;
	add.s64 	%rd29, %rd6, %rd25;
	add.s64 	%rd30, %rd7, %rd25;
	add.s64 	%rd31, %rd8, %rd25;
	add.s64 	%rd32, %rd9, %rd25;
	add.s64 	%rd33, %rd1, %rd25;
	ld.global.f32 	%f16, [%rd66+-16];
	ld.global.f32 	%f17, [%rd33];
	fma.rn.f32 	%f18, %f16, %f17, %f66;
	ld.global.f32 	%f19, [%rd66+-12];
	ld.global.f32 	%f20, [%rd26];
	fma.rn.f32 	%f21, %f19, %f20, %f18;
	ld.global.f32 	%f22, [%rd66+-8];
	ld.global.f32 	%f23, [%rd27];
	fma.rn.f32 	%f24, %f22, %f23, %f21;
	ld.global.f32 	%f25, [%rd66+-4];
	ld.global.f32 	%f26, [%rd28];
	fma.rn.f32 	%f27, %f25, %f26, %f24;
	ld.global.f32 	%f28, [%rd66];
	ld.global.f32 	%f29, [%rd29];
	fma.rn.f32 	%f30, %f28, %f29, %f27;
	ld.global.f32 	%f31, [%rd66+4];
	ld.global.f32 	%f32, [%rd30];
	fma.rn.f32 	%f33, %f31, %f32, %f30;
	ld.global.f32 	%f34, [%rd66+8];
	ld.global.f32 	%f35, [%rd31];
	fma.rn.f32 	%f36, %f34, %f35, %f33;
	ld.global.f32 	%f37, [%rd66+12];
	ld.global.f32 	%f38, [%rd32];
	fma.rn.f32 	%f66, %f37, %f38, %f36;
	add.s32 	%r36, %r36, 8;
	add.s32 	%r35, %r35, %r7;
	add.s64 	%rd66, %rd66, 32;
	setp.ne.s32 	%p3, %r36, 0;
	@%p3 bra 	$L__BB0_3;
$L__BB0_4:
	setp.eq.s32 	%p4, %r4, 0;
	@%p4 bra 	$L__BB0_12;
	and.b32  	%r13, %r18, 3;
	setp.lt.u32 	%p5, %r4, 4;
	@%p5 bra 	$L__BB0_7;
	add.s32 	%r27, %r38, %r3;
	mul.wide.u32 	%rd34, %r27, 4;
	add.s64 	%rd35, %rd2, %rd34;
	ld.global.f32 	%f40, [%rd35];
	mad.lo.s32 	%r28, %r38, %r18, %r2;
	mul.wide.s32 	%rd36, %r28, 4;
	add.s64 	%rd37, %rd1, %rd36;
	ld.global.f32 	%f41, [%rd37];
	fma.rn.f32 	%f42, %f40, %f41, %f66;
	cvt.u64.u32 	%rd38, %r3;
	cvt.u64.u32 	%rd39, %r38;
	add.s64 	%rd40, %rd39, %rd38;
	shl.b64 	%rd41, %rd40, 2;
	add.s64 	%rd42, %rd2, %rd41;
	ld.global.f32 	%f43, [%rd42+4];
	mul.wide.s32 	%rd43, %r18, 4;
	add.s64 	%rd44, %rd37, %rd43;
	ld.global.f32 	%f44, [%rd44];
	fma.rn.f32 	%f45, %f43, %f44, %f42;
	ld.global.f32 	%f46, [%rd42+8];
	add.s64 	%rd45, %rd44, %rd43;
	ld.global.f32 	%f47, [%rd45];
	fma.rn.f32 	%f48, %f46, %f47, %f45;
	ld.global.f32 	%f49, [%rd42+12];
	add.s64 	%rd46, %rd45, %rd43;
	ld.global.f32 	%f50, [%rd46];
	fma.rn.f32 	%f66, %f49, %f50, %f48;
	add.s32 	%r38, %r38, 4;
$L__BB0_7:
	setp.eq.s32 	%p6, %r13, 0;
	@%p6 bra 	$L__BB0_12;
	setp.eq.s32 	%p7, %r13, 1;
	@%p7 bra 	$L__BB0_10;
	add.s32 	%r29, %r38, %r3;
	mul.wide.u32 	%rd47, %r29, 4;
	add.s64 	%rd48, %rd2, %rd47;
	ld.global.f32 	%f52, [%rd48];
	mad.lo.s32 	%r30, %r38, %r18, %r2;
	mul.wide.s32 	%rd49, %r30, 4;
	add.s64 	%rd50, %rd1, %rd49;
	ld.global.f32 	%f53, [%rd50];
	fma.rn.f32 	%f54, %f52, %f53, %f66;
	cvt.u64.u32 	%rd51, %r3;
	cvt.u64.u32 	%rd52, %r38;
	add.s64 	%rd53, %rd52, %rd51;
	shl.b64 	%rd54, %rd53, 2;
	add.s64 	%rd55, %rd2, %rd54;
	ld.global.f32 	%f55, [%rd55+4];
	mul.wide.s32 	%rd56, %r18, 4;
	add.s64 	%rd57, %rd50, %rd56;
	ld.global.f32 	%f56, [%rd57];
	fma.rn.f32 	%f66, %f55, %f56, %f54;
	add.s32 	%r38, %r38, 2;
$L__BB0_10:
	and.b32  	%r31, %r18, 1;
	setp.eq.b32 	%p8, %r31, 1;
	not.pred 	%p9, %p8;
	@%p9 bra 	$L__BB0_12;
	add.s32 	%r32, %r38, %r3;
	mul.wide.u32 	%rd58, %r32, 4;
	add.s64 	%rd59, %rd2, %rd58;
	ld.global.f32 	%f57, [%rd59];
	mad.lo.s32 	%r33, %r38, %r18, %r2;
	mul.wide.s32 	%rd60, %r33, 4;
	add.s64 	%rd61, %rd1, %rd60;
	ld.global.f32 	%f58, [%rd61];
	fma.rn.f32 	%f66, %f57, %f58, %f66;
$L__BB0_12:
	ld.param.u64 	%rd65, [_Z12matmul_naivePKfS0_Pfi_param_2];
	add.s32 	%r34, %r3, %r2;
	cvta.to.global.u64 	%rd62, %rd65;
	mul.wide.s32 	%rd63, %r34, 4;
	add.s64 	%rd64, %rd62, %rd63;
	st.global.f32 	[%rd64], %f66;
$L__BB0_13:
	ret;

}
	// .globl	_Z24matmul_tiled_32x32_16x16PKfS0_Pfi
.visible .entry _Z24matmul_tiled_32x32_16x16PKfS0_Pfi(
	.param .u64 .ptr .align 1 _Z24matmul_tiled_32x32_16x16PKfS0_Pfi_param_0,
	.param .u64 .ptr .align 1 _Z24matmul_tiled_32x32_16x16PKfS0_Pfi_param_1,
	.param .u64 .ptr .align 1 _Z24matmul_tiled_32x32_16x16PKfS0_Pfi_param_2,
	.param .u32 _Z24matmul_tiled_32x32_16x16PKfS0_Pfi_param_3
)
{
	.reg .pred 	%p<23>;
	.reg .b32 	%r<102>;
	.reg .b32 	%f<307>;
	.reg .b64 	%rd<50>;
	// demoted variable
	.shared .align 4 .b8 _ZZ24matmul_tiled_32x32_16x16PKfS0_PfiE2As[4096];
	// demoted variable
	.shared .align 4 .b8 _ZZ24matmul_tiled_32x32_16x16PKfS0_PfiE2Bs[4096];
	ld.param.u64 	%rd8, [_Z24matmul_tiled_32x32_16x16PKfS0_Pfi_param_0];
	ld.param.u64 	%rd9, [_Z24matmul_tiled_32x32_16x16PKfS0_Pfi_param_1];
	ld.param.u32 	%r42, [_Z24matmul_tiled_32x32_16x16PKfS0_Pfi_param_3];
	cvta.to.global.u64 	%rd1, %rd9;
	cvta.to.global.u64 	%rd2, %rd8;
	mov.u32 	%r1, %tid.x;
	mov.u32 	%r2, %tid.y;
	mov.u32 	%r43, %ctaid.y;
	shl.b32 	%r44, %r43, 5;
	mov.u32 	%r45, %ctaid.x;
	shl.b32 	%r3, %r45, 5;
	shl.b32 	%r4, %r2, 1;
	add.s32 	%r5, %r44, %r4;
	shl.b32 	%r6, %r1, 1;
	add.s32 	%r7, %r3, %r6;
	setp.lt.s32 	%p1, %r42, 1;
	mov.f32 	%f303, 0f00000000;
	mov.f32 	%f304, %f303;
	mov.f32 	%f305, %f303;
	mov.f32 	%f306, %f303;
	@%p1 bra 	$L__BB1_19;
	add.s32 	%r46, %r42, 31;
	shr.u32 	%r47, %r46, 5;
	mul.lo.s32 	%r48, %r42, %r5;
	shl.b32 	%r49, %r2, 8;
	mov.u32 	%r50, _ZZ24matmul_tiled_32x32_16x16PKfS0_PfiE2As;
	add.s32 	%r8, %r50, %r49;
	shl.b32 	%r51, %r6, 2;
	add.s32 	%r9, %r8, %r51;
	add.s32 	%r52, %r48, %r42;
	mov.u32 	%r53, _ZZ24matmul_tiled_32x32_16x16PKfS0_PfiE2Bs;
	add.s32 	%r54, %r53, %r49;
	add.s32 	%r10, %r54, %r51;
	neg.s32 	%r101, %r47;
	mul.lo.s32 	%r55, %r2, %r42;
	shl.b32 	%r100, %r55, 1;
	add.s32 	%r56, %r100, %r3;
	add.s32 	%r99, %r56, %r6;
	add.s32 	%r98, %r4, 1;
	mad.lo.s32 	%r97, %r42, %r4, %r42;
	add.s32 	%r57, %r97, %r3;
	add.s32 	%r96, %r57, %r6;
	add.s32 	%r95, %r48, %r6;
	mul.wide.u32 	%rd10, %r1, 8;
	mul.wide.u32 	%rd11, %r52, 4;
	add.s64 	%rd12, %rd10, %rd11;
	add.s64 	%rd13, %rd12, %rd2;
	add.s64 	%rd49, %rd13, 4;
	add.s32 	%r94, %r52, %r6;
	add.s32 	%r93, %r6, 1;
	mov.f32 	%f306, 0f00000000;
	cvt.s64.s32 	%rd23, %r7;
	mov.f32 	%f305, %f306;
	mov.f32 	%f304, %f306;
	mov.f32 	%f303, %f306;
$L__BB1_2:
	setp.ge.u32 	%p2, %r5, %r42;
	add.s32 	%r29, %r93, -1;
	setp.ge.s32 	%p3, %r29, %r42;
	mov.f32 	%f295, 0f00000000;
	or.pred  	%p4, %p2, %p3;
	@%p4 bra 	$L__BB1_4;
	mul.wide.u32 	%rd14, %r95, 4;
	add.s64 	%rd15, %rd2, %rd14;
	ld.global.f32 	%f295, [%rd15];
$L__BB1_4:
	mov.u32 	%r58, %tid.y;
	shl.b32 	%r59, %r58, 8;
	mov.u32 	%r60, %tid.x;
	shl.b32 	%r61, %r60, 3;
	add.s32 	%r62, %r59, %r61;
	mov.u32 	%r63, _ZZ24matmul_tiled_32x32_16x16PKfS0_PfiE2As;
	add.s32 	%r64, %r63, %r62;
	st.shared.f32 	[%r64], %f295;
	setp.ge.s32 	%p6, %r93, %r42;
	mov.f32 	%f296, 0f00000000;
	or.pred  	%p7, %p2, %p6;
	@%p7 bra 	$L__BB1_6;
	mul.wide.u32 	%rd16, %r95, 4;
	add.s64 	%rd17, %rd2, %rd16;
	ld.global.f32 	%f296, [%rd17+4];
$L__BB1_6:
	add.s32 	%r65, %r5, 1;
	setp.ge.u32 	%p9, %r65, %r42;
	st.shared.f32 	[%r9+4], %f296;
	mov.f32 	%f297, 0f00000000;
	or.pred  	%p10, %p9, %p3;
	@%p10 bra 	$L__BB1_8;
	mul.wide.u32 	%rd18, %r94, 4;
	add.s64 	%rd19, %rd2, %rd18;
	ld.global.f32 	%f297, [%rd19];
$L__BB1_8:
	st.shared.f32 	[%r9+128], %f297;
	mov.f32 	%f298, 0f00000000;
	or.pred  	%p13, %p9, %p6;
	@%p13 bra 	$L__BB1_10;
	ld.global.f32 	%f298, [%rd49];
$L__BB1_10:
	st.shared.f32 	[%r9+132], %f298;
	add.s32 	%r30, %r98, -1;
	max.s32 	%r67, %r30, %r7;
	setp.ge.s32 	%p14, %r67, %r42;
	mov.f32 	%f299, 0f00000000;
	@%p14 bra 	$L__BB1_12;
	mul.wide.s32 	%rd20, %r99, 4;
	add.s64 	%rd21, %rd1, %rd20;
	ld.global.f32 	%f299, [%rd21];
$L__BB1_12:
	add.s32 	%r68, %r7, 1;
	mov.u32 	%r69, %tid.y;
	shl.b32 	%r70, %r69, 8;
	mov.u32 	%r71, %tid.x;
	shl.b32 	%r72, %r71, 3;
	add.s32 	%r73, %r70, %r72;
	mov.u32 	%r74, _ZZ24matmul_tiled_32x32_16x16PKfS0_PfiE2Bs;
	add.s32 	%r75, %r74, %r73;
	st.shared.f32 	[%r75], %f299;
	max.s32 	%r76, %r30, %r68;
	setp.ge.s32 	%p15, %r76, %r42;
	mov.f32 	%f300, 0f00000000;
	@%p15 bra 	$L__BB1_14;
	cvt.u64.u32 	%rd22, %r100;
	add.s64 	%rd24, %rd22, %rd23;
	shl.b64 	%rd25, %rd24, 2;
	add.s64 	%rd26, %rd1, %rd25;
	ld.global.f32 	%f300, [%rd26+4];
$L__BB1_14:
	st.shared.f32 	[%r10+4], %f300;
	max.s32 	%r77, %r98, %r7;
	setp.ge.s32 	%p16, %r77, %r42;
	mov.f32 	%f301, 0f00000000;
	@%p16 bra 	$L__BB1_16;
	mul.wide.s32 	%rd27, %r96, 4;
	add.s64 	%rd28, %rd1, %rd27;
	ld.global.f32 	%f301, [%rd28];
$L__BB1_16:
	st.shared.f32 	[%r10+128], %f301;
	max.s32 	%r79, %r98, %r68;
	setp.ge.s32 	%p17, %r79, %r42;
	mov.f32 	%f302, 0f00000000;
	@%p17 bra 	$L__BB1_18;
	cvt.u64.u32 	%rd29, %r97;
	add.s64 	%rd31, %rd29, %rd23;
	shl.b64 	%rd32, %rd31, 2;
	add.s64 	%rd33, %rd1, %rd32;
	ld.global.f32 	%f302, [%rd33+4];
$L__BB1_18:
	st.shared.f32 	[%r10+132], %f302;
	bar.sync 	0;
	ld.shared.f32 	%f39, [%r8];
	ld.shared.f32 	%f40, [%r8+128];
	mov.u32 	%r80, %tid.x;
	shl.b32 	%r81, %r80, 3;
	mov.u32 	%r82, _ZZ24matmul_tiled_32x32_16x16PKfS0_PfiE2Bs;
	add.s32 	%r83, %r82, %r81;
	ld.shared.f32 	%f41, [%r83];
	ld.shared.f32 	%f42, [%r83+4];
	fma.rn.f32 	%f43, %f39, %f41, %f303;
	fma.rn.f32 	%f44, %f39, %f42, %f304;
	fma.rn.f32 	%f45, %f40, %f41, %f305;
	fma.rn.f32 	%f46, %f40, %f42, %f306;
	ld.shared.f32 	%f47, [%r8+4];
	ld.shared.f32 	%f48, [%r8+132];
	ld.shared.f32 	%f49, [%r83+128];
	ld.shared.f32 	%f50, [%r83+132];
	fma.rn.f32 	%f51, %f47, %f49, %f43;
	fma.rn.f32 	%f52, %f47, %f50, %f44;
	fma.rn.f32 	%f53, %f48, %f49, %f45;
	fma.rn.f32 	%f54, %f48, %f50, %f46;
	ld.shared.f32 	%f55, [%r8+8];
	ld.shared.f32 	%f56, [%r8+136];
	ld.shared.f32 	%f57, [%r83+256];
	ld.shared.f32 	%f58, [%r83+260];
	fma.rn.f32 	%f59, %f55, %f57, %f51;
	fma.rn.f32 	%f60, %f55, %f58, %f52;
	fma.rn.f32 	%f61, %f56, %f57, %f53;
	fma.rn.f32 	%f62, %f56, %f58, %f54;
	ld.shared.f32 	%f63, [%r8+12];
	ld.shared.f32 	%f64, [%r8+140];
	ld.shared.f32 	%f65, [%r83+384];
	ld.shared.f32 	%f66, [%r83+388];
	fma.rn.f32 	%f67, %f63, %f65, %f59;
	fma.rn.f32 	%f68, %f63, %f66, %f60;
	fma.rn.f32 	%f69, %f64, %f65, %f61;
	fma.rn.f32 	%f70, %f64, %f66, %f62;
	ld.shared.f32 	%f71, [%r8+16];
	ld.shared.f32 	%f72, [%r8+144];
	ld.shared.f32 	%f73, [%r83+512];
	ld.shared.f32 	%f74, [%r83+516];
	fma.rn.f32 	%f75, %f71, %f73, %f67;
	fma.rn.f32 	%f76, %f71, %f74, %f68;
	fma.rn.f32 	%f77, %f72, %f73, %f69;
	fma.rn.f32 	%f78, %f72, %f74, %f70;
	ld.shared.f32 	%f79, [%r8+20];
	ld.shared.f32 	%f80, [%r8+148];
	ld.shared.f32 	%f81, [%r83+640];
	ld.shared.f32 	%f82, [%r83+644];
	fma.rn.f32 	%f83, %f79, %f81, %f75;
	fma.rn.f32 	%f84, %f79, %f82, %f76;
	fma.rn.f32 	%f85, %f80, %f81, %f77;
	fma.rn.f32 	%f86, %f80, %f82, %f78;
	ld.shared.f32 	%f87, [%r8+24];
	ld.shared.f32 	%f88, [%r8+152];
	ld.shared.f32 	%f89, [%r83+768];
	ld.shared.f32 	%f90, [%r83+772];
	fma.rn.f32 	%f91, %f87, %f89, %f83;
	fma.rn.f32 	%f92, %f87, %f90, %f84;
	fma.rn.f32 	%f93, %f88, %f89, %f85;
	fma.rn.f32 	%f94, %f88, %f90, %f86;
	ld.shared.f32 	%f95, [%r8+28];
	ld.shared.f32 	%f96, [%r8+156];
	ld.shared.f32 	%f97, [%r83+896];
	ld.shared.f32 	%f98, [%r83+900];
	fma.rn.f32 	%f99, %f95, %f97, %f91;
	fma.rn.f32 	%f100, %f95, %f98, %f92;
	fma.rn.f32 	%f101, %f96, %f97, %f93;
	fma.rn.f32 	%f102, %f96, %f98, %f94;
	ld.shared.f32 	%f103, [%r8+32];
	ld.shared.f32 	%f104, [%r8+160];
	ld.shared.f32 	%f105, [%r83+1024];
	ld.shared.f32 	%f106, [%r83+1028];
	fma.rn.f32 	%f107, %f103, %f105, %f99;
	fma.rn.f32 	%f108, %f103, %f106, %f100;
	fma.rn.f32 	%f109, %f104, %f105, %f101;
	fma.rn.f32 	%f110, %f104, %f106, %f102;
	ld.shared.f32 	%f111, [%r8+36];
	ld.shared.f32 	%f112, [%r8+164];
	ld.shared.f32 	%f113, [%r83+1152];
	ld.shared.f32 	%f114, [%r83+1156];
	fma.rn.f32 	%f115, %f111, %f113, %f107;
	fma.rn.f32 	%f116, %f111, %f114, %f108;
	fma.rn.f32 	%f117, %f112, %f113, %f109;
	fma.rn.f32 	%f118, %f112, %f114, %f110;
	ld.shared.f32 	%f119, [%r8+40];
	ld.shared.f32 	%f120, [%r8+168];
	ld.shared.f32 	%f121, [%r83+1280];
	ld.shared.f32 	%f122, [%r83+1284];
	fma.rn.f32 	%f123, %f119, %f121, %f115;
	fma.rn.f32 	%f124, %f119, %f122, %f116;
	fma.rn.f32 	%f125, %f120, %f121, %f117;
	fma.rn.f32 	%f126, %f120, %f122, %f118;
	ld.shared.f32 	%f127, [%r8+44];
	ld.shared.f32 	%f128, [%r8+172];
	ld.shared.f32 	%f129, [%r83+1408];
	ld.shared.f32 	%f130, [%r83+1412];
	fma.rn.f32 	%f131, %f127, %f129, %f123;
	fma.rn.f32 	%f132, %f127, %f130, %f124;
	fma.rn.f32 	%f133, %f128, %f129, %f125;
	fma.rn.f32 	%f134, %f128, %f130, %f126;
	ld.shared.f32 	%f135, [%r8+48];
	ld.shared.f32 	%f136, [%r8+176];
	ld.shared.f32 	%f137, [%r83+1536];
	ld.shared.f32 	%f138, [%r83+1540];
	fma.rn.f32 	%f139, %f135, %f137, %f131;
	fma.rn.f32 	%f140, %f135, %f138, %f132;
	fma.rn.f32 	%f141, %f136, %f137, %f133;
	fma.rn.f32 	%f142, %f136, %f138, %f134;
	ld.shared.f32 	%f143, [%r8+52];
	ld.shared.f32 	%f144, [%r8+180];
	ld.shared.f32 	%f145, [%r83+1664];
	ld.shared.f32 	%f146, [%r83+1668];
	fma.rn.f32 	%f147, %f143, %f145, %f139;
	fma.rn.f32 	%f148, %f143, %f146, %f140;
	fma.rn.f32 	%f149, %f144, %f145, %f141;
	fma.rn.f32 	%f150, %f144, %f146, %f142;
	ld.shared.f32 	%f151, [%r8+56];
	ld.shared.f32 	%f152, [%r8+184];
	ld.shared.f32 	%f153, [%r83+1792];
	ld.shared.f32 	%f154, [%r83+1796];
	fma.rn.f32 	%f155, %f151, %f153, %f147;
	fma.rn.f32 	%f156, %f151, %f154, %f148;
	fma.rn.f32 	%f157, %f152, %f153, %f149;
	fma.rn.f32 	%f158, %f152, %f154, %f150;
	ld.shared.f32 	%f159, [%r8+60];
	ld.shared.f32 	%f160, [%r8+188];
	ld.shared.f32 	%f161, [%r83+1920];
	ld.shared.f32 	%f162, [%r83+1924];
	fma.rn.f32 	%f163, %f159, %f161, %f155;
	fma.rn.f32 	%f164, %f159, %f162, %f156;
	fma.rn.f32 	%f165, %f160, %f161, %f157;
	fma.rn.f32 	%f166, %f160, %f162, %f158;
	ld.shared.f32 	%f167, [%r8+64];
	ld.shared.f32 	%f168, [%r8+192];
	ld.shared.f32 	%f169, [%r83+2048];
	ld.shared.f32 	%f170, [%r83+2052];
	fma.rn.f32 	%f171, %f167, %f169, %f163;
	fma.rn.f32 	%f172, %f167, %f170, %f164;
	fma.rn.f32 	%f173, %f168, %f169, %f165;
	fma.rn.f32 	%f174, %f168, %f170, %f166;
	ld.shared.f32 	%f175, [%r8+68];
	ld.shared.f32 	%f176, [%r8+196];
	ld.shared.f32 	%f177, [%r83+2176];
	ld.shared.f32 	%f178, [%r83+2180];
	fma.rn.f32 	%f179, %f175, %f177, %f171;
	fma.rn.f32 	%f180, %f175, %f178, %f172;
	fma.rn.f32 	%f181, %f176, %f177, %f173;
	fma.rn.f32 	%f182, %f176, %f178, %f174;
	ld.shared.f32 	%f183, [%r8+72];
	ld.shared.f32 	%f184, [%r8+200];
	ld.shared.f32 	%f185, [%r83+2304];
	ld.shared.f32 	%f186, [%r83+2308];
	fma.rn.f32 	%f187, %f183, %f185, %f179;
	fma.rn.f32 	%f188, %f183, %f186, %f180;
	fma.rn.f32 	%f189, %f184, %f185, %f181;
	fma.rn.f32 	%f190, %f184, %f186, %f182;
	ld.shared.f32 	%f191, [%r8+76];
	ld.shared.f32 	%f192, [%r8+204];
	ld.shared.f32 	%f193, [%r83+2432];
	ld.shared.f32 	%f194, [%r83+2436];
	fma.rn.f32 	%f195, %f191, %f193, %f187;
	fma.rn.f32 	%f196, %f191, %f194, %f188;
	fma.rn.f32 	%f197, %f192, %f193, %f189;
	fma.rn.f32 	%f198, %f192, %f194, %f190;
	ld.shared.f32 	%f199, [%r8+80];
	ld.shared.f32 	%f200, [%r8+208];
	ld.shared.f32 	%f201, [%r83+2560];
	ld.shared.f32 	%f202, [%r83+2564];
	fma.rn.f32 	%f203, %f199, %f201, %f195;
	fma.rn.f32 	%f204, %f199, %f202, %f196;
	fma.rn.f32 	%f205, %f200, %f201, %f197;
	fma.rn.f32 	%f206, %f200, %f202, %f198;
	ld.shared.f32 	%f207, [%r8+84];
	ld.shared.f32 	%f208, [%r8+212];
	ld.shared.f32 	%f209, [%r83+2688];
	ld.shared.f32 	%f210, [%r83+2692];
	fma.rn.f32 	%f211, %f207, %f209, %f203;
	fma.rn.f32 	%f212, %f207, %f210, %f204;
	fma.rn.f32 	%f213, %f208, %f209, %f205;
	fma.rn.f32 	%f214, %f208, %f210, %f206;
	ld.shared.f32 	%f215, [%r8+88];
	ld.shared.f32 	%f216, [%r8+216];
	ld.shared.f32 	%f217, [%r83+2816];
	ld.shared.f32 	%f218, [%r83+2820];
	fma.rn.f32 	%f219, %f215, %f217, %f211;
	fma.rn.f32 	%f220, %f215, %f218, %f212;
	fma.rn.f32 	%f221, %f216, %f217, %f213;
	fma.rn.f32 	%f222, %f216, %f218, %f214;
	ld.shared.f32 	%f223, [%r8+92];
	ld.shared.f32 	%f224, [%r8+220];
	ld.shared.f32 	%f225, [%r83+2944];
	ld.shared.f32 	%f226, [%r83+2948];
	fma.rn.f32 	%f227, %f223, %f225, %f219;
	fma.rn.f32 	%f228, %f223, %f226, %f220;
	fma.rn.f32 	%f229, %f224, %f225, %f221;
	fma.rn.f32 	%f230, %f224, %f226, %f222;
	ld.shared.f32 	%f231, [%r8+96];
	ld.shared.f32 	%f232, [%r8+224];
	ld.shared.f32 	%f233, [%r83+3072];
	ld.shared.f32 	%f234, [%r83+3076];
	fma.rn.f32 	%f235, %f231, %f233, %f227;
	fma.rn.f32 	%f236, %f231, %f234, %f228;
	fma.rn.f32 	%f237, %f232, %f233, %f229;
	fma.rn.f32 	%f238, %f232, %f234, %f230;
	ld.shared.f32 	%f239, [%r8+100];
	ld.shared.f32 	%f240, [%r8+228];
	ld.shared.f32 	%f241, [%r83+3200];
	ld.shared.f32 	%f242, [%r83+3204];
	fma.rn.f32 	%f243, %f239, %f241, %f235;
	fma.rn.f32 	%f244, %f239, %f242, %f236;
	fma.rn.f32 	%f245, %f240, %f241, %f237;
	fma.rn.f32 	%f246, %f240, %f242, %f238;
	ld.shared.f32 	%f247, [%r8+104];
	ld.shared.f32 	%f248, [%r8+232];
	ld.shared.f32 	%f249, [%r83+3328];
	ld.shared.f32 	%f250, [%r83+3332];
	fma.rn.f32 	%f251, %f247, %f249, %f243;
	fma.rn.f32 	%f252, %f247, %f250, %f244;
	fma.rn.f32 	%f253, %f248, %f249, %f245;
	fma.rn.f32 	%f254, %f248, %f250, %f246;
	ld.shared.f32 	%f255, [%r8+108];
	ld.shared.f32 	%f256, [%r8+236];
	ld.shared.f32 	%f257, [%r83+3456];
	ld.shared.f32 	%f258, [%r83+3460];
	fma.rn.f32 	%f259, %f255, %f257, %f251;
	fma.rn.f32 	%f260, %f255, %f258, %f252;
	fma.rn.f32 	%f261, %f256, %f257, %f253;
	fma.rn.f32 	%f262, %f256, %f258, %f254;
	ld.shared.f32 	%f263, [%r8+112];
	ld.shared.f32 	%f264, [%r8+240];
	ld.shared.f32 	%f265, [%r83+3584];
	ld.shared.f32 	%f266, [%r83+3588];
	fma.rn.f32 	%f267, %f263, %f265, %f259;
	fma.rn.f32 	%f268, %f263, %f266, %f260;
	fma.rn.f32 	%f269, %f264, %f265, %f261;
	fma.rn.f32 	%f270, %f264, %f266, %f262;
	ld.shared.f32 	%f271, [%r8+116];
	ld.shared.f32 	%f272, [%r8+244];
	ld.shared.f32 	%f273, [%r83+3712];
	ld.shared.f32 	%f274, [%r83+3716];
	fma.rn.f32 	%f275, %f271, %f273, %f267;
	fma.rn.f32 	%f276, %f271, %f274, %f268;
	fma.rn.f32 	%f277, %f272, %f273, %f269;
	fma.rn.f32 	%f278, %f272, %f274, %f270;
	ld.shared.f32 	%f279, [%r8+120];
	ld.shared.f32 	%f280, [%r8+248];
	ld.shared.f32 	%f281, [%r83+3840];
	ld.shared.f32 	%f282, [%r83+3844];
	fma.rn.f32 	%f283, %f279, %f281, %f275;
	fma.rn.f32 	%f284, %f279, %f282, %f276;
	fma.rn.f32 	%f285, %f280, %f281, %f277;
	fma.rn.f32 	%f286, %f280, %f282, %f278;
	ld.shared.f32 	%f287, [%r8+124];
	ld.shared.f32 	%f288, [%r8+252];
	ld.shared.f32 	%f289, [%r83+3968];
	ld.shared.f32 	%f290, [%r83+3972];
	fma.rn.f32 	%f303, %f287, %f289, %f283;
	fma.rn.f32 	%f304, %f287, %f290, %f284;
	fma.rn.f32 	%f305, %f288, %f289, %f285;
	fma.rn.f32 	%f306, %f288, %f290, %f286;
	bar.sync 	0;
	add.s32 	%r101, %r101, 1;
	setp.ne.s32 	%p18, %r101, 0;
	shl.b32 	%r84, %r42, 5;
	add.s32 	%r100, %r100, %r84;
	add.s32 	%r99, %r99, %r84;
	add.s32 	%r98, %r98, 32;
	add.s32 	%r97, %r97, %r84;
	add.s32 	%r96, %r96, %r84;
	add.s32 	%r95, %r95, 32;
	add.s64 	%rd49, %rd49, 128;
	add.s32 	%r94, %r94, 32;
	add.s32 	%r93, %r93, 32;
	@%p18 bra 	$L__BB1_2;
$L__BB1_19:
	ld.param.u64 	%rd48, [_Z24matmul_tiled_32x32_16x16PKfS0_Pfi_param_2];
	cvta.to.global.u64 	%rd6, %rd48;
	max.s32 	%r85, %r5, %r7;
	setp.ge.s32 	%p19, %r85, %r42;
	@%p19 bra 	$L__BB1_21;
	mad.lo.s32 	%r86, %r42, %r5, %r7;
	mul.wide.s32 	%rd34, %r86, 4;
	add.s64 	%rd35, %rd6, %rd34;
	st.global.f32 	[%rd35], %f303;
$L__BB1_21:
	add.s32 	%r40, %r7, 1;
	max.s32 	%r87, %r5, %r40;
	setp.ge.s32 	%p20, %r87, %r42;
	@%p20 bra 	$L__BB1_23;
	mul.lo.s32 	%r88, %r42, %r5;
	cvt.s64.s32 	%rd36, %r88;
	cvt.s64.s32 	%rd37, %r7;
	add.s64 	%rd38, %rd36, %rd37;
	shl.b64 	%rd39, %rd38, 2;
	add.s64 	%rd40, %rd6, %rd39;
	st.global.f32 	[%rd40+4], %f304;
$L__BB1_23:
	add.s32 	%r41, %r5, 1;
	max.s32 	%r89, %r41, %r7;
	setp.ge.s32 	%p21, %r89, %r42;
	@%p21 bra 	$L__BB1_25;
	mad.lo.s32 	%r90, %r42, %r41, %r7;
	mul.wide.s32 	%rd41, %r90, 4;
	add.s64 	%rd42, %rd6, %rd41;
	st.global.f32 	[%rd42], %f305;
$L__BB1_25:
	max.s32 	%r91, %r41, %r40;
	setp.ge.s32 	%p22, %r91, %r42;
	@%p22 bra 	$L__BB1_27;
	mul.lo.s32 	%r92, %r42, %r41;
	cvt.s64.s32 	%rd43, %r92;
	cvt.s64.s32 	%rd44, %r7;
	add.s64 	%rd45, %rd43, %rd44;
	shl.b64 	%rd46, %rd45, 2;
	add.s64 	%rd47, %rd6, %rd46;
	st.global.f32 	[%rd47+4], %f306;
$L__BB1_27:
	ret;

}


// ===== COMPILED SASS (sm_100) =====

	.target	sm_100

	.elftype	@"ET_EXEC"


//--------------------- .note.nv.tkinfo           --------------------------
	.section	.note.nv.tkinfo,"",@"SHT_NOTE"
	.sectionflags	@"SHF_NOTE_NV_TKINFO"
	.tkinfo
        /*0018*/ 	.word	0x00000002
        /*0030*/ 	.string	""
        /*0030*/ 	.string	"ptxas"
        /*0030*/ 	.string	"Cuda compilation tools, release 13.0, V13.0.88"
        /*0030*/ 	.string	"Build cuda_13.0.r13.0/compiler.36424714_0"
        /*0030*/ 	.string	"-arch sm_100 -m 64 "



//--------------------- .note.nv.cuinfo           --------------------------
	.section	.note.nv.cuinfo,"",@"SHT_NOTE"
	.sectionflags	@"SHF_NOTE_NV_CUINFO"
        /*0018*/ 	.short	0x0002
        /*001a*/ 	.short	0x0064
        /*001c*/ 	.short	0x0082
	.zero		2


//--------------------- .nv.info                  --------------------------
	.section	.nv.info,"",@"SHT_CUDA_INFO"
	.align	4


	//----- nvinfo : EIATTR_REGCOUNT
	.align		4
        /*0000*/ 	.byte	0x04, 0x2f
        /*0002*/ 	.short	(.L_1 - .L_0)
	.align		4
.L_0:
        /*0004*/ 	.word	index@(_Z12matmul_naivePKfS0_Pfi)
        /*0008*/ 	.word	0x0000001e


	//----- nvinfo : EIATTR_FRAME_SIZE
	.align		4
.L_1:
        /*000c*/ 	.byte	0x04, 0x11
        /*000e*/ 	.short	(.L_3 - .L_2)
	.align		4
.L_2:
        /*0010*/ 	.word	index@(_Z12matmul_naivePKfS0_Pfi)
        /*0014*/ 	.word	0x00000000


	//----- nvinfo : EIATTR_REGCOUNT
	.align		4
.L_3:
        /*0018*/ 	.byte	0x04, 0x2f
        /*001a*/ 	.short	(.L_5 - .L_4)
	.align		4
.L_4:
        /*001c*/ 	.word	index@(_Z24matmul_tiled_32x32_16x16PKfS0_Pfi)
        /*0020*/ 	.word	0x00000028


	//----- nvinfo : EIATTR_FRAME_SIZE
	.align		4
.L_5:
        /*0024*/ 	.byte	0x04, 0x11
        /*0026*/ 	.short	(.L_7 - .L_6)
	.align		4
.L_6:
        /*0028*/ 	.word	index@(_Z24matmul_tiled_32x32_16x16PKfS0_Pfi)
        /*002c*/ 	.word	0x00000000


	//----- nvinfo : EIATTR_MIN_STACK_SIZE
	.align		4
.L_7:
        /*0030*/ 	.byte	0x04, 0x12
        /*0032*/ 	.short	(.L_9 - .L_8)
	.align		4
.L_8:
        /*0034*/ 	.word	index@(_Z24matmul_tiled_32x32_16x16PKfS0_Pfi)
        /*0038*/ 	.word	0x00000000


	//----- nvinfo : EIATTR_MIN_STACK_SIZE
	.align		4
.L_9:
        /*003c*/ 	.byte	0x04, 0x12
        /*003e*/ 	.short	(.L_11 - .L_10)
	.align		4
.L_10:
        /*0040*/ 	.word	index@(_Z12matmul_naivePKfS0_Pfi)
        /*0044*/ 	.word	0x00000000
.L_11:


//--------------------- .nv.compat                --------------------------
	.section	.nv.compat,"",@"SHT_CUDA_COMPAT_INFO"
	.align	4
        /*0000*/ 	.byte	0x02, 0x09, 0x00, 0x00, 0x02, 0x02, 0x01, 0x00, 0x02, 0x05, 0x05, 0x00, 0x03, 0x07, 0x01, 0x01
        /*0010*/ 	.byte	0x02, 0x03, 0x00, 0x00, 0x02, 0x06, 0x01, 0x00, 0x04, 0x0b, 0x08, 0x00, 0x09, 0x00, 0x00, 0x00
        /*0020*/ 	.byte	0x00, 0x00, 0x00, 0x00


//--------------------- .nv.info._Z24matmul_tiled_32x32_16x16PKfS0_Pfi --------------------------
	.section	.nv.info._Z24matmul_tiled_32x32_16x16PKfS0_Pfi,"",@"SHT_CUDA_INFO"
	.sectionflags	@""
	.align	4


	//----- nvinfo : EIATTR_CUDA_API_VERSION
	.align		4
        /*0000*/ 	.byte	0x04, 0x37
        /*0002*/ 	.short	(.L_13 - .L_12)
.L_12:
        /*0004*/ 	.word	0x00000082


	//----- nvinfo : EIATTR_KPARAM_INFO
	.align		4
.L_13:
        /*0008*/ 	.byte	0x04, 0x17
        /*000a*/ 	.short	(.L_15 - .L_14)
.L_14:
        /*000c*/ 	.word	0x00000000
        /*0010*/ 	.short	0x0003
        /*0012*/ 	.short	0x0018
        /*0014*/ 	.byte	0x00, 0xf0, 0x11, 0x00


	//----- nvinfo : EIATTR_KPARAM_INFO
	.align		4
.L_15:
        /*0018*/ 	.byte	0x04, 0x17
        /*001a*/ 	.short	(.L_17 - .L_16)
.L_16:
        /*001c*/ 	.word	0x00000000
        /*0020*/ 	.short	0x0002
        /*0022*/ 	.short	0x0010
        /*0024*/ 	.byte	0x00, 0xf5, 0x21, 0x00


	//----- nvinfo : EIATTR_KPARAM_INFO
	.align		4
.L_17:
        /*0028*/ 	.byte	0x04, 0x17
        /*002a*/ 	.short	(.L_19 - .L_18)
.L_18:
        /*002c*/ 	.word	0x00000000
        /*0030*/ 	.short	0x0001
        /*0032*/ 	.short	0x0008
        /*0034*/ 	.byte	0x00, 0xf5, 0x21, 0x00


	//----- nvinfo : EIATTR_KPARAM_INFO
	.align		4
.L_19:
        /*0038*/ 	.byte	0x04, 0x17
        /*003a*/ 	.short	(.L_21 - .L_20)
.L_20:
        /*003c*/ 	.word	0x00000000
        /*0040*/ 	.short	0x0000
        /*0042*/ 	.short	0x0000
        /*0044*/ 	.byte	0x00, 0xf5, 0x21, 0x00


	//----- nvinfo : EIATTR_SPARSE_MMA_MASK
	.align		4
.L_21:
        /*0048*/ 	.byte	0x03, 0x50
        /*004a*/ 	.short	0x0000


	//----- nvinfo : EIATTR_MAXREG_COUNT
	.align		4
        /*004c*/ 	.byte	0x03, 0x1b
        /*004e*/ 	.short	0x00ff


	//----- nvinfo : EIATTR_NUM_BARRIERS
	.align		4
        /*0050*/ 	.byte	0x02, 0x4c
        /*0052*/ 	.byte	0x01
	.zero		1


	//----- nvinfo : EIATTR_MERCURY_ISA_VERSION
	.align		4
        /*0054*/ 	.byte	0x03, 0x5f
        /*0056*/ 	.short	0x0101


	//----- nvinfo : EIATTR_VRC_CTA_INIT_COUNT
	.align		4
        /*0058*/ 	.byte	0x02, 0x4a
	.zero		1
	.zero		1


	//----- nvinfo : EIATTR_EXIT_INSTR_OFFSETS
	.align		4
        /*005c*/ 	.byte	0x04, 0x1c
        /*005e*/ 	.short	(.L_23 - .L_22)


	//   ....[0]....
.L_22:
        /*0060*/ 	.word	0x000015b0


	//   ....[1]....
        /*0064*/ 	.word	0x00001640


	//----- nvinfo : EIATTR_CRS_STACK_SIZE
	.align		4
.L_23:
        /*0068*/ 	.byte	0x04, 0x1e
        /*006a*/ 	.short	(.L_25 - .L_24)
.L_24:
        /*006c*/ 	.word	0x00000000


	//----- nvinfo : EIATTR_CBANK_PARAM_SIZE
	.align		4
.L_25:
        /*0070*/ 	.byte	0x03, 0x19
        /*0072*/ 	.short	0x001c


	//----- nvinfo : EIATTR_PARAM_CBANK
	.align		4
        /*0074*/ 	.byte	0x04, 0x0a
        /*0076*/ 	.short	(.L_27 - .L_26)
	.align		4
.L_26:
        /*0078*/ 	.word	index@(.nv.constant0._Z24matmul_tiled_32x32_16x16PKfS0_Pfi)
        /*007c*/ 	.short	0x0380
        /*007e*/ 	.short	0x001c


	//----- nvinfo : EIATTR_SW_WAR
	.align		4
.L_27:
        /*0080*/ 	.byte	0x04, 0x36
        /*0082*/ 	.short	(.L_29 - .L_28)
.L_28:
        /*0084*/ 	.word	0x00000008
.L_29:


//--------------------- .nv.info._Z12matmul_naivePKfS0_Pfi --------------------------
	.section	.nv.info._Z12matmul_naivePKfS0_Pfi,"",@"SHT_CUDA_INFO"
	.sectionflags	@""
	.align	4


	//----- nvinfo : EIATTR_CUDA_API_VERSION
	.align		4
        /*0000*/ 	.byte	0x04, 0x37
        /*0002*/ 	.short	(.L_31 - .L_30)
.L_30:
        /*0004*/ 	.word	0x00000082


	//----- nvinfo : EIATTR_KPARAM_INFO
	.align		4
.L_31:
        /*0008*/ 	.byte	0x04, 0x17
        /*000a*/ 	.short	(.L_33 - .L_32)
.L_32:
        /*000c*/ 	.word	0x00000000
        /*0010*/ 	.short	0x0003
        /*0012*/ 	.short	0x0018
        /*0014*/ 	.byte	0x00, 0xf0, 0x11, 0x00


	//----- nvinfo : EIATTR_KPARAM_INFO
	.align		4
.L_33:
        /*0018*/ 	.byte	0x04, 0x17
        /*001a*/ 	.short	(.L_35 - .L_34)
.L_34:
        /*001c*/ 	.word	0x00000000
        /*0020*/ 	.short	0x0002
        /*0022*/ 	.short	0x0010
        /*0024*/ 	.byte	0x00, 0xf5, 0x21, 0x00


	//----- nvinfo : EIATTR_KPARAM_INFO
	.align		4
.L_35:
        /*0028*/ 	.byte	0x04, 0x17
        /*002a*/ 	.short	(.L_37 - .L_36)
.L_36:
        /*002c*/ 	.word	0x00000000
        /*0030*/ 	.short	0x0001
        /*0032*/ 	.short	0x0008
        /*0034*/ 	.byte	0x00, 0xf5, 0x21, 0x00


	//----- nvinfo : EIATTR_KPARAM_INFO
	.align		4
.L_37:
        /*0038*/ 	.byte	0x04, 0x17
        /*003a*/ 	.short	(.L_39 - .L_38)
.L_38:
        /*003c*/ 	.word	0x00000000
        /*0040*/ 	.short	0x0000
        /*0042*/ 	.short	0x0000
        /*0044*/ 	.byte	0x00, 0xf5, 0x21, 0x00


	//----- nvinfo : EIATTR_SPARSE_MMA_MASK
	.align		4
.L_39:
        /*0048*/ 	.byte	0x03, 0x50
        /*004a*/ 	.short	0x0000


	//----- nvinfo : EIATTR_MAXREG_COUNT
	.align		4
        /*004c*/ 	.byte	0x03, 0x1b
        /*004e*/ 	.short	0x00ff


	//----- nvinfo : EIATTR_MERCURY_ISA_VERSION
	.align		4
        /*0050*/ 	.byte	0x03, 0x5f
        /*0052*/ 	.short	0x0101


	//----- nvinfo : EIATTR_VRC_CTA_INIT_COUNT
	.align		4
        /*0054*/ 	.byte	0x02, 0x4a
	.zero		1
	.zero		1


	//----- nvinfo : EIATTR_EXIT_INSTR_OFFSETS
	.align		4
        /*0058*/ 	.byte	0x04, 0x1c
        /*005a*/ 	.short	(.L_41 - .L_40)


	//   ....[0]....
.L_40:
        /*005c*/ 	.word	0x000000c0


	//   ....[1]....
        /*0060*/ 	.word	0x00000a90


	//----- nvinfo : EIATTR_CBANK_PARAM_SIZE
	.align		4
.L_41:
        /*0064*/ 	.byte	0x03, 0x19
        /*0066*/ 	.short	0x001c


	//----- nvinfo : EIATTR_PARAM_CBANK
	.align		4
        /*0068*/ 	.byte	0x04, 0x0a
        /*006a*/ 	.short	(.L_43 - .L_42)
	.align		4
.L_42:
        /*006c*/ 	.word	index@(.nv.constant0._Z12matmul_naivePKfS0_Pfi)
        /*0070*/ 	.short	0x0380
        /*0072*/ 	.short	0x001c


	//----- nvinfo : EIATTR_SW_WAR
	.align		4
.L_43:
        /*0074*/ 	.byte	0x04, 0x36
        /*0076*/ 	.short	(.L_45 - .L_44)
.L_44:
        /*0078*/ 	.word	0x00000008
.L_45:


//--------------------- .nv.callgraph             --------------------------
	.section	.nv.callgraph,"",@"SHT_CUDA_CALLGRAPH"
	.align	4
	.sectionentsize	8
	.align		4
        /*0000*/ 	.word	0x00000000
	.align		4
        /*0004*/ 	.word	0xffffffff
	.align		4
        /*0008*/ 	.word	0x00000000
	.align		4
        /*000c*/ 	.word	0xfffffffe
	.align		4
        /*0010*/ 	.word	0x00000000
	.align		4
        /*0014*/ 	.word	0xfffffffd
	.align		4
        /*0018*/ 	.word	0x00000000
	.align		4
        /*001c*/ 	.word	0xfffffffc


//--------------------- .text._Z24matmul_tiled_32x32_16x16PKfS0_Pfi --------------------------
	.section	.text._Z24matmul_tiled_32x32_16x16PKfS0_Pfi,"ax",@progbits
	.align	128
        .global         _Z24matmul_tiled_32x32_16x16PKfS0_Pfi
        .type           _Z24matmul_tiled_32x32_16x16PKfS0_Pfi,@function
        .size           _Z24matmul_tiled_32x32_16x16PKfS0_Pfi,(.L_x_10 - _Z24matmul_tiled_32x32_16x16PKfS0_Pfi)
        .other          _Z24matmul_tiled_32x32_16x16PKfS0_Pfi,@"STO_CUDA_ENTRY STV_DEFAULT"
_Z24matmul_tiled_32x32_16x16PKfS0_Pfi:
.text._Z24matmul_tiled_32x32_16x16PKfS0_Pfi:
[----:B------:R-:W-:Y:S01]  /*0000*/  LDC R1, c[0x0][0x37c] ;  /* 0x0000df00ff017b82 */ /* 0x000fe20000000800 */
[----:B------:R-:W0:Y:S01]  /*0010*/  LDCU UR4, c[0x0][0x398] ;  /* 0x00007300ff0477ac */ /* 0x000e220008000800 */
[----:B------:R-:W1:Y:S01]  /*0020*/  S2R R13, SR_TID.Y ;  /* 0x00000000000d7919 */ /* 0x000e620000002200 */
[----:B------:R-:W-:Y:S01]  /*0030*/  HFMA2 R37, -RZ, RZ, 0, 0 ;  /* 0x00000000ff257431 */ /* 0x000fe200000001ff */
[----:B------:R-:W-:Y:S01]  /*0040*/  CS2R R24, SRZ ;  /* 0x0000000000187805 */ /* 0x000fe2000001ff00 */
[----:B------:R-:W2:Y:S01]  /*0050*/  LDCU.64 UR8, c[0x0][0x358] ;  /* 0x00006b00ff0877ac */ /* 0x000ea20008000a00 */
[----:B------:R-:W3:Y:S01]  /*0060*/  S2R R2, SR_TID.X ;  /* 0x0000000000027919 */ /* 0x000ee20000002100 */
[----:B------:R-:W-:Y:S01]  /*0070*/  MOV R32, RZ ;  /* 0x000000ff00207202 */ /* 0x000fe20000000f00 */
[----:B------:R-:W4:Y:S01]  /*0080*/  S2R R4, SR_CTAID.Y ;  /* 0x0000000000047919 */ /* 0x000f220000002600 */
[----:B------:R-:W5:Y:S01]  /*0090*/  S2R R6, SR_CTAID.X ;  /* 0x0000000000067919 */ /* 0x000f620000002500 */
[----:B0-----:R-:W-:-:S04]  /*00a0*/  MOV R0, UR4 ;  /* 0x0000000400007c02 */ /* 0x001fc80008000f00 */
[----:B------:R-:W-:Y:S02]  /*00b0*/  ISETP.GE.AND P0, PT, R0, 0x1, PT ;  /* 0x000000010000780c */ /* 0x000fe40003f06270 */
[----:B-1----:R-:W-:Y:S02]  /*00c0*/  SHF.L.U32 R7, R13, 0x1, RZ ;  /* 0x000000010d077819 */ /* 0x002fe400000006ff */
[----:B---3--:R-:W-:Y:S02]  /*00d0*/  SHF.L.U32 R8, R2, 0x1, RZ ;  /* 0x0000000102087819 */ /* 0x008fe400000006ff */
[----:B----4-:R-:W-:Y:S02]  /*00e0*/  LEA R35, R4, R7, 0x5 ;  /* 0x0000000704237211 */ /* 0x010fe400078e28ff */
[----:B-----5:R-:W-:-:S05]  /*00f0*/  LEA R33, R6, R8, 0x5 ;  /* 0x0000000806217211 */ /* 0x020fca00078e28ff */
[----:B--2---:R-:W-:Y:S05]  /*0100*/  @!P0 BRA `(.L_x_0) ;  /* 0x0000001000b48947 */ /* 0x004fea0003800000 */
[----:B------:R-:W0:Y:S01]  /*0110*/  LDCU.64 UR4, c[0x0][0x380] ;  /* 0x00007000ff0477ac */ /* 0x000e220008000a00 */
[-CC-:B------:R-:W-:Y:S01]  /*0120*/  IMAD R11, R35, R0.reuse, R0.reuse ;  /* 0x00000000230b7224 */ /* 0x180fe200078e0200 */
[----:B------:R-:W1:Y:S01]  /*0130*/  S2UR UR6, SR_CgaCtaId ;  /* 0x00000000000679c3 */ /* 0x000e620000008800 */
[-C--:B------:R-:W-:Y:S01]  /*0140*/  IMAD R29, R13, R0.reuse, RZ ;  /* 0x000000000d1d7224 */ /* 0x080fe200078e02ff */
[----:B------:R-:W-:Y:S01]  /*0150*/  IADD3 R9, PT, PT, R0, 0x1f, RZ ;  /* 0x0000001f00097810 */ /* 0x000fe20007ffe0ff */
[----:B------:R-:W-:Y:S01]  /*0160*/  IMAD.WIDE.U32 R4, R11, 0x4, RZ ;  /* 0x000000040b047825 */ /* 0x000fe200078e00ff */
[----:B------:R-:W-:Y:S02]  /*0170*/  IADD3 R22, PT, PT, R7, 0x1, RZ ;  /* 0x0000000107167810 */ /* 0x000fe40007ffe0ff */
[----:B------:R-:W-:Y:S02]  /*0180*/  CS2R R24, SRZ ;  /* 0x0000000000187805 */ /* 0x000fe4000001ff00 */
[----:B------:R-:W-:Y:S01]  /*0190*/  SHF.L.U32 R29, R29, 0x1, RZ ;  /* 0x000000011d1d7819 */ /* 0x000fe200000006ff */
[----:B------:R-:W-:Y:S01]  /*01a0*/  IMAD R23, R7, R0, R0 ;  /* 0x0000000007177224 */ /* 0x000fe200078e0200 */
[----:B------:R-:W-:Y:S01]  /*01b0*/  SHF.R.U32.HI R9, RZ, 0x5, R9 ;  /* 0x00000005ff097819 */ /* 0x000fe20000011609 */
[----:B------:R-:W-:Y:S01]  /*01c0*/  IMAD.WIDE.U32 R4, R2, 0x8, R4 ;  /* 0x0000000802047825 */ /* 0x000fe200078e0004 */
[----:B------:R-:W-:-:S02]  /*01d0*/  LEA R27, R6, R29, 0x5 ;  /* 0x0000001d061b7211 */ /* 0x000fc400078e28ff */
[----:B------:R-:W-:Y:S01]  /*01e0*/  LEA R21, R6, R23, 0x5 ;  /* 0x0000001706157211 */ /* 0x000fe200078e28ff */
[----:B------:R-:W-:Y:S01]  /*01f0*/  IMAD R20, R35, R0, R8 ;  /* 0x0000000023147224 */ /* 0x000fe200078e0208 */
[----:B------:R-:W-:Y:S02]  /*0200*/  IADD3 R6, PT, PT, R8, R11, RZ ;  /* 0x0000000b08067210 */ /* 0x000fe40007ffe0ff */
[----:B0-----:R-:W-:Y:S01]  /*0210*/  IADD3 R4, P0, PT, R4, UR4, RZ ;  /* 0x0000000404047c10 */ /* 0x001fe2000ff1e0ff */
[----:B------:R-:W-:Y:S01]  /*0220*/  UMOV UR4, 0x400 ;  /* 0x0000040000047882 */ /* 0x000fe20000000000 */
[----:B------:R-:W-:Y:S02]  /*0230*/  IADD3 R21, PT, PT, R8, R21, RZ ;  /* 0x0000001508157210 */ /* 0x000fe40007ffe0ff */
[----:B------:R-:W-:Y:S02]  /*0240*/  IADD3 R4, P1, PT, R4, 0x4, RZ ;  /* 0x0000000404047810 */ /* 0x000fe40007f3e0ff */
[----:B------:R-:W-:-:S02]  /*0250*/  IADD3 R27, PT, PT, R8, R27, RZ ;  /* 0x0000001b081b7210 */ /* 0x000fc40007ffe0ff */
[----:B------:R-:W-:Y:S01]  /*0260*/  IADD3.X R3, PT, PT, RZ, UR5, R5, P1, P0 ;  /* 0x00000005ff037c10 */ /* 0x000fe20008fe0405 */
[----:B------:R-:W-:Y:S01]  /*0270*/  UIADD3 UR5, UPT, UPT, UR4, 0x1000, URZ ;  /* 0x0000100004057890 */ /* 0x000fe2000fffe0ff */
[----:B------:R-:W-:Y:S01]  /*0280*/  IADD3 R7, PT, PT, R8, 0x1, RZ ;  /* 0x0000000108077810 */ /* 0x000fe20007ffe0ff */
[----:B-1----:R-:W-:Y:S01]  /*0290*/  ULEA UR4, UR6, UR4, 0x18 ;  /* 0x0000000406047291 */ /* 0x002fe2000f8ec0ff */
[----:B------:R-:W-:Y:S01]  /*02a0*/  SHF.R.S32.HI R5, RZ, 0x1f, R33 ;  /* 0x0000001fff057819 */ /* 0x000fe20000011421 */
[----:B------:R-:W-:Y:S01]  /*02b0*/  ULEA UR5, UR6, UR5, 0x18 ;  /* 0x0000000506057291 */ /* 0x000fe2000f8ec0ff */
[----:B------:R-:W-:Y:S02]  /*02c0*/  MOV R32, RZ ;  /* 0x000000ff00207202 */ /* 0x000fe40000000f00 */
[----:B------:R-:W-:Y:S02]  /*02d0*/  MOV R37, RZ ;  /* 0x000000ff00257202 */ /* 0x000fe40000000f00 */
[----:B------:R-:W-:-:S02]  /*02e0*/  LEA R31, R13, UR4, 0x8 ;  /* 0x000000040d1f7c11 */ /* 0x000fc4000f8e40ff */
[----:B------:R-:W-:Y:S02]  /*02f0*/  LEA R11, R13, UR5, 0x8 ;  /* 0x000000050d0b7c11 */ /* 0x000fe4000f8e40ff */
[C---:B------:R-:W-:Y:S02]  /*0300*/  LEA R30, R2.reuse, R31, 0x3 ;  /* 0x0000001f021e7211 */ /* 0x040fe400078e18ff */
[C---:B------:R-:W-:Y:S02]  /*0310*/  LEA R28, R2.reuse, R11, 0x3 ;  /* 0x0000000b021c7211 */ /* 0x040fe400078e18ff */
[----:B------:R-:W-:Y:S02]  /*0320*/  IADD3 R26, PT, PT, -R9, RZ, RZ ;  /* 0x000000ff091a7210 */ /* 0x000fe40007ffe1ff */
[----:B------:R-:W-:-:S07]  /*0330*/  LEA R2, R2, UR5, 0x3 ;  /* 0x0000000502027c11 */ /* 0x000fce000f8e18ff */
.L_x_1:
[----:B------:R-:W0:Y:S01]  /*0340*/  LDC R0, c[0x0][0x398] ;  /* 0x0000e600ff007b82 */ /* 0x000e220000000800 */
[----:B------:R-:W-:Y:S01]  /*0350*/  IADD3 R9, PT, PT, R7, -0x1, RZ ;  /* 0xffffffff07097810 */ /* 0x000fe20007ffe0ff */
[----:B------:R-:W-:-:S03]  /*0360*/  HFMA2 R34, -RZ, RZ, 0, 0 ;  /* 0x00000000ff227431 */ /* 0x000fc600000001ff */
[----:B0-----:R-:W-:-:S04]  /*0370*/  ISETP.GE.AND P1, PT, R9, R0, PT ;  /* 0x000000000900720c */ /* 0x001fc80003f26270 */
[----:B------:R-:W-:-:S13]  /*0380*/  ISETP.GE.U32.OR P0, PT, R35, R0, P1 ;  /* 0x000000002300720c */ /* 0x000fda0000f06470 */
[----:B------:R-:W0:Y:S02]  /*0390*/  @!P0 LDC.64 R8, c[0x0][0x380] ;  /* 0x0000e000ff088b82 */ /* 0x000e240000000a00 */
[----:B0-----:R-:W-:-:S05]  /*03a0*/  @!P0 IMAD.WIDE.U32 R12, R20, 0x4, R8 ;  /* 0x00000004140c8825 */ /* 0x001fca00078e0008 */
[----:B------:R0:W2:Y:S01]  /*03b0*/  @!P0 LDG.E R34, desc[UR8][R12.64] ;  /* 0x000000080c228981 */ /* 0x0000a2000c1e1900 */
[----:B------:R-:W-:Y:S01]  /*03c0*/  IADD3 R14, PT, PT, R35, 0x1, RZ ;  /* 0x00000001230e7810 */ /* 0x000fe20007ffe0ff */
[----:B------:R-:W1:Y:S01]  /*03d0*/  S2UR UR5, SR_CgaCtaId ;  /* 0x00000000000579c3 */ /* 0x000e620000008800 */
[-C--:B------:R-:W-:Y:S01]  /*03e0*/  ISETP.GE.AND P0, PT, R7, R0.reuse, PT ;  /* 0x000000000700720c */ /* 0x080fe20003f06270 */
[----:B------:R-:W3:Y:S01]  /*03f0*/  S2R R15, SR_TID.Y ;  /* 0x00000000000f7919 */ /* 0x000ee20000002200 */
[-C--:B------:R-:W-:Y:S01]  /*0400*/  ISETP.GE.U32.OR P1, PT, R14, R0.reuse, P1 ;  /* 0x000000000e00720c */ /* 0x080fe20000f26470 */
[----:B------:R-:W-:Y:S01]  /*0410*/  UMOV UR4, 0x400 ;  /* 0x0000040000047882 */ /* 0x000fe20000000000 */
[----:B------:R-:W-:Y:S01]  /*0420*/  ISETP.GE.U32.OR P4, PT, R35, R0, P0 ;  /* 0x000000002300720c */ /* 0x000fe20000786470 */
[----:B------:R-:W3:Y:S01]  /*0430*/  S2R R18, SR_TID.X ;  /* 0x0000000000127919 */ /* 0x000ee20000002100 */
[----:B------:R-:W-:-:S04]  /*0440*/  IADD3 R16, PT, PT, R22, -0x1, RZ ;  /* 0xffffffff16107810 */ /* 0x000fc80007ffe0ff */
[----:B0-----:R-:W-:-:S04]  /*0450*/  VIMNMX R13, PT, PT, R33, R16, !PT ;  /* 0x00000010210d7248 */ /* 0x001fc80007fe0100 */
[----:B------:R-:W-:Y:S01]  /*0460*/  ISETP.GE.AND P3, PT, R13, R0, PT ;  /* 0x000000000d00720c */ /* 0x000fe20003f66270 */
[----:B------:R-:W0:Y:S01]  /*0470*/  @!P1 LDC.64 R10, c[0x0][0x380] ;  /* 0x0000e000ff0a9b82 */ /* 0x000e220000000a00 */
[----:B------:R-:W-:-:S07]  /*0480*/  MOV R13, RZ ;  /* 0x000000ff000d7202 */ /* 0x000fce0000000f00 */
[----:B------:R-:W4:Y:S01]  /*0490*/  @!P4 LDC.64 R8, c[0x0][0x380] ;  /* 0x0000e000ff08cb82 */ /* 0x000f220000000a00 */
[----:B------:R-:W-:Y:S01]  /*04a0*/  HFMA2 R17, -RZ, RZ, 0, 0 ;  /* 0x00000000ff117431 */ /* 0x000fe200000001ff */
[----:B-1----:R-:W-:Y:S01]  /*04b0*/  ULEA UR6, UR5, UR4, 0x18 ;  /* 0x0000000405067291 */ /* 0x002fe2000f8ec0ff */
[----:B---3--:R-:W-:Y:S01]  /*04c0*/  LEA R12, R15, R18, 0x5 ;  /* 0x000000120f0c7211 */ /* 0x008fe200078e28ff */
[----:B0-----:R-:W-:Y:S01]  /*04d0*/  @!P1 IMAD.WIDE.U32 R18, R6, 0x4, R10 ;  /* 0x0000000406129825 */ /* 0x001fe200078e000a */
[C---:B------:R-:W-:Y:S02]  /*04e0*/  VIMNMX R11, PT, PT, R33.reuse, R22, !PT ;  /* 0x00000016210b7248 */ /* 0x040fe40007fe0100 */
[----:B------:R-:W-:Y:S02]  /*04f0*/  IADD3 R15, PT, PT, R33, 0x1, RZ ;  /* 0x00000001210f7810 */ /* 0x000fe40007ffe0ff */
[----:B------:R-:W-:Y:S01]  /*0500*/  ISETP.GE.AND P2, PT, R11, R0, PT ;  /* 0x000000000b00720c */ /* 0x000fe20003f46270 */
[----:B------:R0:W3:Y:S01]  /*0510*/  @!P1 LDG.E R13, desc[UR8][R18.64] ;  /* 0x00000008120d9981 */ /* 0x0000e2000c1e1900 */
[----:B------:R-:W-:Y:S01]  /*0520*/  VIMNMX R16, PT, PT, R16, R15, !PT ;  /* 0x0000000f10107248 */ /* 0x000fe20007fe0100 */
[----:B------:R-:W1:Y:S01]  /*0530*/  @!P3 LDC.64 R10, c[0x0][0x388] ;  /* 0x0000e200ff0abb82 */ /* 0x000e620000000a00 */
[----:B----4-:R-:W-:Y:S01]  /*0540*/  @!P4 IMAD.WIDE.U32 R8, R20, 0x4, R8 ;  /* 0x000000041408c825 */ /* 0x010fe200078e0008 */
[----:B------:R-:W-:-:S02]  /*0550*/  LEA R36, R12, UR6, 0x3 ;  /* 0x000000060c247c11 */ /* 0x000fc4000f8e18ff */
[-C--:B------:R-:W-:Y:S02]  /*0560*/  ISETP.GE.AND P1, PT, R16, R0.reuse, PT ;  /* 0x000000001000720c */ /* 0x080fe40003f26270 */
[----:B------:R4:W5:Y:S04]  /*0570*/  @!P4 LDG.E R17, desc[UR8][R8.64+0x4] ;  /* 0x000004080811c981 */ /* 0x000968000c1e1900 */
[----:B0-----:R-:W0:Y:S01]  /*0580*/  @!P2 LDC.64 R18, c[0x0][0x388] ;  /* 0x0000e200ff12ab82 */ /* 0x001e220000000a00 */
[----:B------:R-:W-:-:S07]  /*0590*/  ISETP.GE.U32.OR P0, PT, R14, R0, P0 ;  /* 0x000000000e00720c */ /* 0x000fce0000706470 */
[----:B----4-:R-:W4:Y:S01]  /*05a0*/  @!P1 LDC.64 R8, c[0x0][0x388] ;  /* 0x0000e200ff089b82 */ /* 0x010f220000000a00 */
[----:B------:R-:W-:Y:S02]  /*05b0*/  VIMNMX R14, PT, PT, R15, R22, !PT ;  /* 0x000000160f0e7248 */ /* 0x000fe40007fe0100 */
[----:B------:R-:W-:Y:S01]  /*05c0*/  MOV R15, RZ ;  /* 0x000000ff000f7202 */ /* 0x000fe20000000f00 */
[----:B-1----:R-:W-:-:S04]  /*05d0*/  @!P3 IMAD.WIDE R10, R27, 0x4, R10 ;  /* 0x000000041b0ab825 */ /* 0x002fc800078e020a */
[----:B0-----:R-:W-:Y:S01]  /*05e0*/  @!P2 IMAD.WIDE R18, R21, 0x4, R18 ;  /* 0x000000041512a825 */ /* 0x001fe200078e0212 */
[----:B--2---:R0:W-:Y:S03]  /*05f0*/  STS [R36], R34 ;  /* 0x0000002224007388 */ /* 0x0041e60000000800 */
[----:B0-----:R-:W-:Y:S01]  /*0600*/  HFMA2 R34, -RZ, RZ, 0, 0 ;  /* 0x00000000ff227431 */ /* 0x001fe200000001ff */
[----:B------:R-:W-:-:S06]  /*0610*/  MOV R36, RZ ;  /* 0x000000ff00247202 */ /* 0x000fcc0000000f00 */
[----:B------:R-:W2:Y:S04]  /*0620*/  @!P3 LDG.E R36, desc[UR8][R10.64] ;  /* 0x000000080a24b981 */ /* 0x000ea8000c1e1900 */
[----:B------:R0:W2:Y:S01]  /*0630*/  @!P2 LDG.E R34, desc[UR8][R18.64] ;  /* 0x000000081222a981 */ /* 0x0000a2000c1e1900 */
[----:B------:R-:W-:Y:S02]  /*0640*/  ISETP.GE.AND P2, PT, R14, R0, PT ;  /* 0x000000000e00720c */ /* 0x000fe40003f46270 */
[----:B0-----:R-:W-:Y:S02]  /*0650*/  @!P0 MOV R18, R4 ;  /* 0x0000000400128202 */ /* 0x001fe40000000f00 */
[----:B------:R-:W-:-:S05]  /*0660*/  @!P0 MOV R19, R3 ;  /* 0x0000000300138202 */ /* 0x000fca0000000f00 */
[----:B------:R0:W2:Y:S01]  /*0670*/  @!P0 LDG.E R15, desc[UR8][R18.64] ;  /* 0x00000008120f8981 */ /* 0x0000a2000c1e1900 */
[----:B------:R-:W-:-:S04]  /*0680*/  @!P1 IADD3 R11, P0, PT, R33, R29, RZ ;  /* 0x0000001d210b9210 */ /* 0x000fc80007f1e0ff */
[----:B----4-:R-:W-:Y:S02]  /*0690*/  @!P1 LEA R10, P3, R11, R8, 0x2 ;  /* 0x000000080b0a9211 */ /* 0x010fe400078610ff */
[----:B------:R-:W-:-:S04]  /*06a0*/  @!P1 IADD3.X R8, PT, PT, RZ, R5, RZ, P0, !PT ;  /* 0x00000005ff089210 */ /* 0x000fc800007fe4ff */
[----:B------:R-:W-:Y:S02]  /*06b0*/  @!P1 LEA.HI.X R11, R11, R9, R8, 0x2, P3 ;  /* 0x000000090b0b9211 */ /* 0x000fe400018f1408 */
[----:B------:R-:W1:Y:S01]  /*06c0*/  @!P2 LDC.64 R8, c[0x0][0x388] ;  /* 0x0000e200ff08ab82 */ /* 0x000e620000000a00 */
[----:B------:R-:W-:Y:S01]  /*06d0*/  HFMA2 R14, -RZ, RZ, 0, 0 ;  /* 0x00000000ff0e7431 */ /* 0x000fe200000001ff */
[----:B------:R-:W-:Y:S02]  /*06e0*/  @!P2 IADD3 R16, P0, PT, R33, R23, RZ ;  /* 0x000000172110a210 */ /* 0x000fe40007f1e0ff */
[----:B0-----:R-:W-:-:S03]  /*06f0*/  MOV R18, RZ ;  /* 0x000000ff00127202 */ /* 0x001fc60000000f00 */
[----:B------:R0:W4:Y:S02]  /*0700*/  @!P1 LDG.E R14, desc[UR8][R10.64+0x4] ;  /* 0x000004080a0e9981 */ /* 0x000124000c1e1900 */
[----:B0-----:R-:W-:Y:S02]  /*0710*/  @!P2 IADD3.X R10, PT, PT, RZ, R5, RZ, P0, !PT ;  /* 0x00000005ff0aa210 */ /* 0x001fe400007fe4ff */
[----:B-1----:R-:W-:-:S04]  /*0720*/  @!P2 LEA R8, P1, R16, R8, 0x2 ;  /* 0x000000081008a211 */ /* 0x002fc800078210ff */
[----:B------:R-:W-:-:S05]  /*0730*/  @!P2 LEA.HI.X R9, R16, R9, R10, 0x2, P1 ;  /* 0x000000091009a211 */ /* 0x000fca00008f140a */
[----:B------:R-:W4:Y:S01]  /*0740*/  @!P2 LDG.E R18, desc[UR8][R8.64+0x4] ;  /* 0x000004080812a981 */ /* 0x000f22000c1e1900 */
[----:B------:R-:W-:-:S04]  /*0750*/  UIADD3 UR4, UPT, UPT, UR4, 0x1000, URZ ;  /* 0x0000100004047890 */ /* 0x000fc8000fffe0ff */
[----:B------:R-:W-:Y:S01]  /*0760*/  ULEA UR4, UR5, UR4, 0x18 ;  /* 0x0000000405047291 */ /* 0x000fe2000f8ec0ff */
[----:B---3--:R-:W-:Y:S05]  /*0770*/  STS [R30+0x80], R13 ;  /* 0x0000800d1e007388 */ /* 0x008fea0000000800 */
[----:B------:R-:W-:Y:S01]  /*0780*/  LEA R19, R12, UR4, 0x3 ;  /* 0x000000040c137c11 */ /* 0x000fe2000f8e18ff */
[----:B-----5:R-:W-:Y:S04]  /*0790*/  STS [R30+0x4], R17 ;  /* 0x000004111e007388 */ /* 0x020fe80000000800 */
[----:B--2---:R-:W-:Y:S04]  /*07a0*/  STS [R30+0x84], R15 ;  /* 0x0000840f1e007388 */ /* 0x004fe80000000800 */
[----:B------:R-:W-:Y:S04]  /*07b0*/  STS [R19], R36 ;  /* 0x0000002413007388 */ /* 0x000fe80000000800 */
[----:B------:R-:W-:Y:S04]  /*07c0*/  STS [R28+0x80], R34 ;  /* 0x000080221c007388 */ /* 0x000fe80000000800 */
[----:B----4-:R-:W-:Y:S04]  /*07d0*/  STS [R28+0x4], R14 ;  /* 0x0000040e1c007388 */ /* 0x010fe80000000800 */
[----:B------:R-:W-:Y:S01]  /*07e0*/  STS [R28+0x84], R18 ;  /* 0x000084121c007388 */ /* 0x000fe20000000800 */
[----:B------:R-:W-:Y:S06]  /*07f0*/  BAR.SYNC.DEFER_BLOCKING 0x0 ;  /* 0x0000000000007b1d */ /* 0x000fec0000010000 */
[----:B------:R-:W-:Y:S04]  /*0800*/  LDS.64 R10, [R2] ;  /* 0x00000000020a7984 */ /* 0x000fe80000000a00 */
[----:B------:R-:W0:Y:S04]  /*0810*/  LDS.128 R12, [R31] ;  /* 0x000000001f0c7984 */ /* 0x000e280000000c00 */
[----:B------:R-:W1:Y:S04]  /*0820*/  LDS.128 R16, [R31+0x80] ;  /* 0x000080001f107984 */ /* 0x000e680000000c00 */
[----:B------:R-:W2:Y:S01]  /*0830*/  LDS.64 R8, [R2+0x80] ;  /* 0x0000800002087984 */ /* 0x000ea20000000a00 */
[CC--:B0-----:R-:W-:Y:S01]  /*0840*/  FFMA R37, R12.reuse, R10.reuse, R37 ;  /* 0x0000000a0c257223 */ /* 0x0c1fe20000000025 */
[-C--:B------:R-:W-:Y:S01]  /*0850*/  FFMA R12, R12, R11.reuse, R24 ;  /* 0x0000000b0c0c7223 */ /* 0x080fe20000000018 */
[C---:B-1----:R-:W-:Y:S01]  /*0860*/  FFMA R24, R16.reuse, R10, R25 ;  /* 0x0000000a10187223 */ /* 0x042fe20000000019 */
[----:B------:R-:W-:-:S02]  /*0870*/  FFMA R16, R16, R11, R32 ;  /* 0x0000000b10107223 */ /* 0x000fc40000000020 */
[----:B------:R-:W0:Y:S01]  /*0880*/  LDS.64 R10, [R2+0x100] ;  /* 0x00010000020a7984 */ /* 0x000e220000000a00 */
[C---:B--2---:R-:W-:Y:S01]  /*0890*/  FFMA R37, R8.reuse, R13, R37 ;  /* 0x0000000d08257223 */ /* 0x044fe20000000025 */
[----:B------:R-:W-:Y:S02]  /*08a0*/  FFMA R8, R8, R17, R24 ;  /* 0x0000001108087223 */ /* 0x000fe40000000018 */
[----:B------:R-:W1:Y:S01]  /*08b0*/  LDS.64 R24, [R2+0x180] ;  /* 0x0001800002187984 */ /* 0x000e620000000a00 */
[-C--:B------:R-:W-:Y:S01]  /*08c0*/  FFMA R13, R13, R9.reuse, R12 ;  /* 0x000000090d0d7223 */ /* 0x080fe2000000000c */
[----:B------:R-:W-:Y:S01]  /*08d0*/  FFMA R9, R17, R9, R16 ;  /* 0x0000000911097223 */ /* 0x000fe20000000010 */
[C---:B0-----:R-:W-:Y:S01]  /*08e0*/  FFMA R16, R10.reuse, R18, R8 ;  /* 0x000000120a107223 */ /* 0x041fe20000000008 */
[----:B------:R-:W-:Y:S01]  /*08f0*/  FFMA R17, R10, R14, R37 ;  /* 0x0000000e0a117223 */ /* 0x000fe20000000025 */
[-C--:B------:R-:W-:Y:S01]  /*0900*/  FFMA R32, R14, R11.reuse, R13 ;  /* 0x0000000b0e207223 */ /* 0x080fe2000000000d */
[----:B------:R-:W-:Y:S01]  /*0910*/  FFMA R18, R18, R11, R9 ;  /* 0x0000000b12127223 */ /* 0x000fe20000000009 */
[----:B------:R-:W-:Y:S04]  /*0920*/  LDS.64 R12, [R2+0x200] ;  /* 0x00020000020c7984 */ /* 0x000fe80000000a00 */
[----:B------:R-:W0:Y:S01]  /*0930*/  LDS.128 R8, [R31+0x10] ;  /* 0x000010001f087984 */ /* 0x000e220000000c00 */
[C---:B-1----:R-:W-:Y:S01]  /*0940*/  FFMA R14, R24.reuse, R15, R17 ;  /* 0x0000000f180e7223 */ /* 0x042fe20000000011 */
[----:B------:R-:W-:Y:S01]  /*0950*/  FFMA R37, R24, R19, R16 ;  /* 0x0000001318257223 */ /* 0x000fe20000000010 */
[----:B------:R-:W-:-:S02]  /*0960*/  FFMA R24, R19, R25, R18 ;  /* 0x0000001913187223 */ /* 0x000fc40000000012 */
[----:B------:R-:W1:Y:S01]  /*0970*/  LDS.128 R16, [R31+0x90] ;  /* 0x000090001f107984 */ /* 0x000e620000000c00 */
[----:B------:R-:W-:Y:S01]  /*0980*/  FFMA R32, R15, R25, R32 ;  /* 0x000000190f207223 */ /* 0x000fe20000000020 */
[CC--:B0-----:R-:W-:Y:S02]  /*0990*/  FFMA R25, R8.reuse, R12.reuse, R14 ;  /* 0x0000000c08197223 */ /* 0x0c1fe4000000000e */
[----:B------:R-:W0:Y:S01]  /*09a0*/  LDS.64 R14, [R2+0x280] ;  /* 0x00028000020e7984 */ /* 0x000e220000000a00 */
[-C--:B------:R-:W-:Y:S01]  /*09b0*/  FFMA R32, R8, R13.reuse, R32 ;  /* 0x0000000d08207223 */ /* 0x080fe20000000020 */
[C---:B-1----:R-:W-:Y:S01]  /*09c0*/  FFMA R8, R16.reuse, R12, R37 ;  /* 0x0000000c10087223 */ /* 0x042fe20000000025 */
[----:B------:R-:W-:Y:S02]  /*09d0*/  FFMA R16, R16, R13, R24 ;  /* 0x0000000d10107223 */ /* 0x000fe40000000018 */
[----:B------:R-:W1:Y:S01]  /*09e0*/  LDS.64 R12, [R2+0x300] ;  /* 0x00030000020c7984 */ /* 0x000e620000000a00 */
[----:B0-----:R-:W-:-:S03]  /*09f0*/  FFMA R37, R14, R9, R25 ;  /* 0x000000090e257223 */ /* 0x001fc60000000019 */
[----:B------:R-:W0:Y:S01]  /*0a00*/  LDS.64 R24, [R2+0x380] ;  /* 0x0003800002187984 */ /* 0x000e220000000a00 */
[----:B------:R-:W-:Y:S01]  /*0a10*/  FFMA R9, R9, R15, R32 ;  /* 0x0000000f09097223 */ /* 0x000fe20000000020 */
[----:B------:R-:W-:Y:S01]  /*0a20*/  FFMA R8, R14, R17, R8 ;  /* 0x000000110e087223 */ /* 0x000fe20000000008 */
[----:B------:R-:W-:Y:S01]  /*0a30*/  FFMA R15, R17, R15, R16 ;  /* 0x0000000f110f7223 */ /* 0x000fe20000000010 */
[----:B-1----:R-:W-:Y:S01]  /*0a40*/  FFMA R17, R12, R10, R37 ;  /* 0x0000000a0c117223 */ /* 0x002fe20000000025 */
[-C--:B------:R-:W-:Y:S01]  /*0a50*/  FFMA R32, R10, R13.reuse, R9 ;  /* 0x0000000d0a207223 */ /* 0x080fe20000000009 */
[----:B------:R-:W-:Y:S01]  /*0a60*/  FFMA R16, R12, R18, R8 ;  /* 0x000000120c107223 */ /* 0x000fe20000000008 */
[----:B------:R-:W-:Y:S01]  /*0a70*/  FFMA R18, R18, R13, R15 ;  /* 0x0000000d12127223 */ /* 0x000fe2000000000f */
[----:B------:R-:W-:Y:S04]  /*0a80*/  LDS.64 R8, [R2+0x400] ;  /* 0x0004000002087984 */ /* 0x000fe80000000a00 */
[----:B------:R-:W1:Y:S01]  /*0a90*/  LDS.128 R12, [R31+0x20] ;  /* 0x000020001f0c7984 */ /* 0x000e620000000c00 */
[C---:B0-----:R-:W-:Y:S01]  /*0aa0*/  FFMA R10, R24.reuse, R11, R17 ;  /* 0x0000000b180a7223 */ /* 0x041fe20000000011 */
[----:B------:R-:W-:Y:S01]  /*0ab0*/  FFMA R37, R24, R19, R16 ;  /* 0x0000001318257223 */ /* 0x000fe20000000010 */
[----:B------:R-:W-:-:S02]  /*0ac0*/  FFMA R24, R19, R25, R18 ;  /* 0x0000001913187223 */ /* 0x000fc40000000012 */
[----:B------:R-:W0:Y:S01]  /*0ad0*/  LDS.128 R16, [R31+0xa0] ;  /* 0x0000a0001f107984 */ /* 0x000e220000000c00 */
[----:B------:R-:W-:Y:S01]  /*0ae0*/  FFMA R32, R11, R25, R32 ;  /* 0x000000190b207223 */ /* 0x000fe20000000020 */
[CC--:B-1----:R-:W-:Y:S02]  /*0af0*/  FFMA R25, R12.reuse, R8.reuse, R10 ;  /* 0x000000080c197223 */ /* 0x0c2fe4000000000a */
[----:B------:R-:W1:Y:S01]  /*0b00*/  LDS.64 R10, [R2+0x480] ;  /* 0x00048000020a7984 */ /* 0x000e620000000a00 */
[-C--:B------:R-:W-:Y:S01]  /*0b10*/  FFMA R32, R12, R9.reuse, R32 ;  /* 0x000000090c207223 */ /* 0x080fe20000000020 */
[C---:B0-----:R-:W-:Y:S01]  /*0b20*/  FFMA R12, R16.reuse, R8, R37 ;  /* 0x00000008100c7223 */ /* 0x041fe20000000025 */
[----:B------:R-:W-:Y:S02]  /*0b30*/  FFMA R16, R16, R9, R24 ;  /* 0x0000000910107223 */ /* 0x000fe40000000018 */
[----:B------:R-:W0:Y:S01]  /*0b40*/  LDS.64 R8, [R2+0x500] ;  /* 0x0005000002087984 */ /* 0x000e220000000a00 */
[----:B-1----:R-:W-:-:S03]  /*0b50*/  FFMA R37, R10, R13, R25 ;  /* 0x0000000d0a257223 */ /* 0x002fc60000000019 */
[----:B------:R-:W1:Y:S01]  /*0b60*/  LDS.64 R24, [R2+0x580] ;  /* 0x0005800002187984 */ /* 0x000e620000000a00 */
[----:B------:R-:W-:Y:S01]  /*0b70*/  FFMA R13, R13, R11, R32 ;  /* 0x0000000b0d0d7223 */ /* 0x000fe20000000020 */
[----:B------:R-:W-:Y:S01]  /*0b80*/  FFMA R12, R10, R17, R12 ;  /* 0x000000110a0c7223 */ /* 0x000fe2000000000c */
[----:B------:R-:W-:-:S03]  /*0b90*/  FFMA R11, R17, R11, R16 ;  /* 0x0000000b110b7223 */ /* 0x000fc60000000010 */
        /* <DEDUP_REMOVED lines=61> */
[----:B0-----:R-:W-:Y:S01]  /*0f70*/  FFMA R25, R14, R9, R25 ;  /* 0x000000090e197223 */ /* 0x001fe20000000019 */
[----:B------:R-:W-:-:S02]  /*0f80*/  FFMA R32, R9, R15, R32 ;  /* 0x0000000f09207223 */ /* 0x000fc40000000020 */
[----:B------:R-:W0:Y:S01]  /*0f90*/  LDS.64 R8, [R2+0xb80] ;  /* 0x000b800002087984 */ /* 0x000e220000000a00 */
        /* <DEDUP_REMOVED lines=10> */
[-C--:B------:R-:W-:Y:S01]  /*1040*/  FFMA R18, R11, R9.reuse, R10 ;  /* 0x000000090b127223 */ /* 0x080fe2000000000a */
[----:B------:R-:W-:-:S02]  /*1050*/  FFMA R24, R19, R9, R32 ;  /* 0x0000000913187223 */ /* 0x000fc40000000020 */
[----:B------:R-:W0:Y:S01]  /*1060*/  LDS.128 R8, [R31+0xe0] ;  /* 0x0000e0001f087984 */ /* 0x000e220000000c00 */
[CC--:B-1----:R-:W-:Y:S01]  /*1070*/  FFMA R37, R12.reuse, R16.reuse, R37 ;  /* 0x000000100c257223 */ /* 0x0c2fe20000000025 */
[-C--:B------:R-:W-:Y:S02]  /*1080*/  FFMA R12, R12, R17.reuse, R18 ;  /* 0x000000110c0c7223 */ /* 0x080fe40000000012 */
[----:B------:R-:W1:Y:S01]  /*1090*/  LDS.64 R18, [R2+0xc80] ;  /* 0x000c800002127984 */ /* 0x000e620000000a00 */
[C---:B0-----:R-:W-:Y:S01]  /*10a0*/  FFMA R32, R8.reuse, R16, R25 ;  /* 0x0000001008207223 */ /* 0x041fe20000000019 */
[----:B------:R-:W-:Y:S02]  /*10b0*/  FFMA R24, R8, R17, R24 ;  /* 0x0000001108187223 */ /* 0x000fe40000000018 */
[----:B------:R-:W0:Y:S01]  /*10c0*/  LDS.64 R16, [R2+0xd00] ;  /* 0x000d000002107984 */ /* 0x000e220000000a00 */
[C---:B-1----:R-:W-:Y:S01]  /*10d0*/  FFMA R37, R18.reuse, R13, R37 ;  /* 0x0000000d12257223 */ /* 0x042fe20000000025 */
[----:B------:R-:W-:Y:S01]  /*10e0*/  FFMA R13, R13, R19, R12 ;  /* 0x000000130d0d7223 */ /* 0x000fe2000000000c */
[----:B------:R-:W-:Y:S01]  /*10f0*/  FFMA R25, R18, R9, R32 ;  /* 0x0000000912197223 */ /* 0x000fe20000000020 */
[----:B------:R-:W-:-:S02]  /*1100*/  FFMA R19, R9, R19, R24 ;  /* 0x0000001309137223 */ /* 0x000fc40000000018 */
[----:B------:R-:W1:Y:S01]  /*1110*/  LDS.64 R8, [R2+0xd80] ;  /* 0x000d800002087984 */ /* 0x000e620000000a00 */
        /* <DEDUP_REMOVED lines=8> */
[----:B------:R-:W-:Y:S01]  /*11a0*/  FFMA R25, R8, R11, R24 ;  /* 0x0000000b08197223 */ /* 0x000fe20000000018 */
[----:B------:R-:W-:-:S02]  /*11b0*/  FFMA R24, R11, R9, R10 ;  /* 0x000000090b187223 */ /* 0x000fc4000000000a */
[----:B------:R-:W1:Y:S01]  /*11c0*/  LDS.128 R8, [R31+0xf0] ;  /* 0x0000f0001f087984 */ /* 0x000e620000000c00 */
[CC--:B0-----:R-:W-:Y:S01]  /*11d0*/  FFMA R37, R16.reuse, R12.reuse, R37 ;  /* 0x0000000c10257223 */ /* 0x0c1fe20000000025 */
[-C--:B------:R-:W-:Y:S02]  /*11e0*/  FFMA R16, R16, R13.reuse, R14 ;  /* 0x0000000d10107223 */ /* 0x080fe4000000000e */
[----:B------:R-:W0:Y:S01]  /*11f0*/  LDS.64 R14, [R2+0xe80] ;  /* 0x000e8000020e7984 */ /* 0x000e220000000a00 */
[C---:B-1----:R-:W-:Y:S01]  /*1200*/  FFMA R32, R8.reuse, R12, R25 ;  /* 0x0000000c08207223 */ /* 0x042fe20000000019 */
[----:B------:R-:W-:Y:S02]  /*1210*/  FFMA R24, R8, R13, R24 ;  /* 0x0000000d08187223 */ /* 0x000fe40000000018 */
[----:B------:R-:W1:Y:S01]  /*1220*/  LDS.64 R12, [R2+0xf00] ;  /* 0x000f0000020c7984 */ /* 0x000e620000000a00 */
[----:B------:R-:W-:-:S04]  /*1230*/  IADD3 R26, PT, PT, R26, 0x1, RZ ;  /* 0x000000011a1a7810 */ /* 0x000fc80007ffe0ff */
[----:B------:R-:W-:Y:S01]  /*1240*/  ISETP.NE.AND P0, PT, R26, RZ, PT ;  /* 0x000000ff1a00720c */ /* 0x000fe20003f05270 */
[C---:B0-----:R-:W-:Y:S01]  /*1250*/  FFMA R37, R14.reuse, R17, R37 ;  /* 0x000000110e257223 */ /* 0x041fe20000000025 */
[----:B------:R-:W-:Y:S02]  /*1260*/  FFMA R25, R17, R15, R16 ;  /* 0x0000000f11197223 */ /* 0x000fe40000000010 */
[----:B------:R-:W0:Y:S01]  /*1270*/  LDS.64 R16, [R2+0xf80] ;  /* 0x000f800002107984 */ /* 0x000e220000000a00 */
[----:B------:R-:W-:Y:S01]  /*1280*/  FFMA R32, R14, R9, R32 ;  /* 0x000000090e207223 */ /* 0x000fe20000000020 */
[----:B------:R-:W-:Y:S01]  /*1290*/  FFMA R9, R9, R15, R24 ;  /* 0x0000000f09097223 */ /* 0x000fe20000000018 */
[----:B------:R-:W-:Y:S01]  /*12a0*/  IADD3 R4, P1, PT, R4, 0x80, RZ ;  /* 0x0000008004047810 */ /* 0x000fe20007f3e0ff */
[C---:B-1----:R-:W-:Y:S01]  /*12b0*/  FFMA R37, R12.reuse, R18, R37 ;  /* 0x000000120c257223 */ /* 0x042fe20000000025 */
[----:B------:R-:W-:Y:S01]  /*12c0*/  FFMA R32, R12, R10, R32 ;  /* 0x0000000a0c207223 */ /* 0x000fe20000000020 */
[-C--:B------:R-:W-:Y:S01]  /*12d0*/  FFMA R18, R18, R13.reuse, R25 ;  /* 0x0000000d12127223 */ /* 0x080fe20000000019 */
[----:B------:R-:W-:Y:S01]  /*12e0*/  FFMA R10, R10, R13, R9 ;  /* 0x0000000d0a0a7223 */ /* 0x000fe20000000009 */
[----:B------:R-:W-:-:S02]  /*12f0*/  IADD3 R22, PT, PT, R22, 0x20, RZ ;  /* 0x0000002016167810 */ /* 0x000fc40007ffe0ff */
[----:B------:R-:W-:Y:S02]  /*1300*/  IADD3 R7, PT, PT, R7, 0x20, RZ ;  /* 0x0000002007077810 */ /* 0x000fe40007ffe0ff */
[C---:B------:R-:W-:Y:S02]  /*1310*/  LEA R29, R0.reuse, R29, 0x5 ;  /* 0x0000001d001d7211 */ /* 0x040fe400078e28ff */
[C---:B------:R-:W-:Y:S02]  /*1320*/  LEA R23, R0.reuse, R23, 0x5 ;  /* 0x0000001700177211 */ /* 0x040fe400078e28ff */
[----:B------:R-:W-:Y:S02]  /*1330*/  LEA R21, R0, R21, 0x5 ;  /* 0x0000001500157211 */ /* 0x000fe400078e28ff */
[----:B------:R-:W-:Y:S02]  /*1340*/  IADD3.X R3, PT, PT, RZ, R3, RZ, P1, !PT ;  /* 0x00000003ff037210 */ /* 0x000fe40000ffe4ff */
[----:B------:R-:W-:-:S02]  /*1350*/  IADD3 R6, PT, PT, R6, 0x20, RZ ;  /* 0x0000002006067810 */ /* 0x000fc40007ffe0ff */
[----:B------:R-:W-:Y:S02]  /*1360*/  IADD3 R20, PT, PT, R20, 0x20, RZ ;  /* 0x0000002014147810 */ /* 0x000fe40007ffe0ff */
[----:B------:R-:W-:Y:S01]  /*1370*/  LEA R27, R0, R27, 0x5 ;  /* 0x0000001b001b7211 */ /* 0x000fe200078e28ff */
[C---:B0-----:R-:W-:Y:S01]  /*1380*/  FFMA R25, R16.reuse, R11, R32 ;  /* 0x0000000b10197223 */ /* 0x041fe20000000020 */
[----:B------:R-:W-:Y:S01]  /*1390*/  FFMA R37, R16, R19, R37 ;  /* 0x0000001310257223 */ /* 0x000fe20000000025 */
[-C--:B------:R-:W-:Y:S01]  /*13a0*/  FFMA R24, R19, R17.reuse, R18 ;  /* 0x0000001113187223 */ /* 0x080fe20000000012 */
[----:B------:R-:W-:Y:S01]  /*13b0*/  FFMA R32, R11, R17, R10 ;  /* 0x000000110b207223 */ /* 0x000fe2000000000a */
[----:B------:R-:W-:Y:S06]  /*13c0*/  BAR.SYNC.DEFER_BLOCKING 0x0 ;  /* 0x0000000000007b1d */ /* 0x000fec0000010000 */
[----:B------:R-:W-:Y:S05]  /*13d0*/  @P0 BRA `(.L_x_1) ;  /* 0xffffffec00d80947 */ /* 0x000fea000383ffff */
.L_x_0:
[----:B------:R-:W-:Y:S01]  /*13e0*/  VIMNMX R3, PT, PT, R35, R33, !PT ;  /* 0x0000002123037248 */ /* 0x000fe20007fe0100 */
[----:B------:R-:W-:Y:S01]  /*13f0*/  BSSY.RECONVERGENT B0, `(.L_x_2) ;  /* 0x0000014000007945 */ /* 0x000fe20003800200 */
[----:B------:R-:W-:Y:S02]  /*1400*/  IADD3 R6, PT, PT, R33, 0x1, RZ ;  /* 0x0000000121067810 */ /* 0x000fe40007ffe0ff */
[----:B------:R-:W-:Y:S02]  /*1410*/  ISETP.GE.AND P0, PT, R3, R0, PT ;  /* 0x000000000300720c */ /* 0x000fe40003f06270 */
[C---:B------:R-:W-:Y:S02]  /*1420*/  VIMNMX R7, PT, PT, R35.reuse, R6, !PT ;  /* 0x0000000623077248 */ /* 0x040fe40007fe0100 */
[----:B------:R-:W-:Y:S02]  /*1430*/  IADD3 R9, PT, PT, R35, 0x1, RZ ;  /* 0x0000000123097810 */ /* 0x000fe40007ffe0ff */
[----:B------:R-:W-:-:S07]  /*1440*/  ISETP.GE.AND P1, PT, R7, R0, PT ;  /* 0x000000000700720c */ /* 0x000fce0003f26270 */
[----:B------:R-:W0:Y:S01]  /*1450*/  @!P0 LDC.64 R2, c[0x0][0x390] ;  /* 0x0000e400ff028b82 */ /* 0x000e220000000a00 */
[----:B------:R-:W-:-:S04]  /*1460*/  @!P0 IMAD R5, R35, R0, R33 ;  /* 0x0000000023058224 */ /* 0x000fc800078e0221 */
[----:B0-----:R-:W-:Y:S01]  /*1470*/  @!P0 IMAD.WIDE R2, R5, 0x4, R2 ;  /* 0x0000000405028825 */ /* 0x001fe200078e0202 */
[----:B------:R-:W-:-:S04]  /*1480*/  VIMNMX R5, PT, PT, R33, R9, !PT ;  /* 0x0000000921057248 */ /* 0x000fc80007fe0100 */
[----:B------:R0:W-:Y:S01]  /*1490*/  @!P0 STG.E desc[UR8][R2.64], R37 ;  /* 0x0000002502008986 */ /* 0x0001e2000c101908 */
[----:B------:R-:W-:Y:S05]  /*14a0*/  @P1 BRA `(.L_x_3) ;  /* 0x0000000000201947 */ /* 0x000fea0003800000 */
[----:B------:R-:W1:Y:S01]  /*14b0*/  LDCU.64 UR4, c[0x0][0x390] ;  /* 0x00007200ff0477ac */ /* 0x000e620008000a00 */
[----:B0-----:R-:W-:-:S05]  /*14c0*/  IMAD R2, R35, R0, RZ ;  /* 0x0000000023027224 */ /* 0x001fca00078e02ff */
[----:B------:R-:W-:Y:S02]  /*14d0*/  SHF.R.S32.HI R4, RZ, 0x1f, R2 ;  /* 0x0000001fff047819 */ /* 0x000fe40000011402 */
[----:B------:R-:W-:-:S04]  /*14e0*/  IADD3 R3, P0, PT, R33, R2, RZ ;  /* 0x0000000221037210 */ /* 0x000fc80007f1e0ff */
[----:B------:R-:W-:Y:S02]  /*14f0*/  LEA.HI.X.SX32 R4, R33, R4, 0x1, P0 ;  /* 0x0000000421047211 */ /* 0x000fe400000f0eff */
[----:B-1----:R-:W-:-:S04]  /*1500*/  LEA R2, P0, R3, UR4, 0x2 ;  /* 0x0000000403027c11 */ /* 0x002fc8000f8010ff */
[----:B------:R-:W-:-:S05]  /*1510*/  LEA.HI.X R3, R3, UR5, R4, 0x2, P0 ;  /* 0x0000000503037c11 */ /* 0x000fca00080f1404 */
[----:B------:R1:W-:Y:S04]  /*1520*/  STG.E desc[UR8][R2.64+0x4], R24 ;  /* 0x0000041802007986 */ /* 0x0003e8000c101908 */
.L_x_3:
[----:B------:R-:W-:Y:S05]  /*1530*/  BSYNC.RECONVERGENT B0 ;  /* 0x0000000000007941 */ /* 0x000fea0003800200 */
.L_x_2:
[----:B------:R-:W-:Y:S02]  /*1540*/  ISETP.GE.AND P0, PT, R5, R0, PT ;  /* 0x000000000500720c */ /* 0x000fe40003f06270 */
[----:B------:R-:W-:-:S04]  /*1550*/  VIMNMX R7, PT, PT, R9, R6, !PT ;  /* 0x0000000609077248 */ /* 0x000fc80007fe0100 */
[----:B------:R-:W-:-:S07]  /*1560*/  ISETP.GE.AND P1, PT, R7, R0, PT ;  /* 0x000000000700720c */ /* 0x000fce0003f26270 */
[----:B01----:R-:W0:Y:S01]  /*1570*/  @!P0 LDC.64 R2, c[0x0][0x390] ;  /* 0x0000e400ff028b82 */ /* 0x003e220000000a00 */
[----:B------:R-:W-:-:S04]  /*1580*/  @!P0 IMAD R5, R9, R0, R33 ;  /* 0x0000000009058224 */ /* 0x000fc800078e0221 */
[----:B0-----:R-:W-:-:S05]  /*1590*/  @!P0 IMAD.WIDE R2, R5, 0x4, R2 ;  /* 0x0000000405028825 */ /* 0x001fca00078e0202 */
[----:B------:R0:W-:Y:S01]  /*15a0*/  @!P0 STG.E desc[UR8][R2.64], R25 ;  /* 0x0000001902008986 */ /* 0x0001e2000c101908 */
[----:B------:R-:W-:Y:S05]  /*15b0*/  @P1 EXIT ;  /* 0x000000000000194d */ /* 0x000fea0003800000 */
[----:B------:R-:W1:Y:S01]  /*15c0*/  LDCU.64 UR4, c[0x0][0x390] ;  /* 0x00007200ff0477ac */ /* 0x000e620008000a00 */
[----:B------:R-:W-:-:S05]  /*15d0*/  IMAD R0, R9, R0, RZ ;  /* 0x0000000009007224 */ /* 0x000fca00078e02ff */
[----:B0-----:R-:W-:Y:S02]  /*15e0*/  SHF.R.S32.HI R2, RZ, 0x1f, R0 ;  /* 0x0000001fff027819 */ /* 0x001fe40000011400 */
[----:B------:R-:W-:-:S04]  /*15f0*/  IADD3 R0, P0, PT, R33, R0, RZ ;  /* 0x0000000021007210 */ /* 0x000fc80007f1e0ff */
[----:B------:R-:W-:Y:S02]  /*1600*/  LEA.HI.X.SX32 R33, R33, R2, 0x1, P0 ;  /* 0x0000000221217211 */ /* 0x000fe400000f0eff */
[----:B-1----:R-:W-:-:S04]  /*1610*/  LEA R2, P0, R0, UR4, 0x2 ;  /* 0x0000000400027c11 */ /* 0x002fc8000f8010ff */
[----:B------:R-:W-:-:S05]  /*1620*/  LEA.HI.X R3, R0, UR5, R33, 0x2, P0 ;  /* 0x0000000500037c11 */ /* 0x000fca00080f1421 */
[----:B------:R-:W-:Y:S01]  /*1630*/  STG.E desc[UR8][R2.64+0x4], R32 ;  /* 0x0000042002007986 */ /* 0x000fe2000c101908 */
[----:B------:R-:W-:Y:S05]  /*1640*/  EXIT ;  /* 0x000000000000794d */ /* 0x000fea0003800000 */
.L_x_4:
[----:B------:R-:W-:-:S00]  /*1650*/  BRA `(.L_x_4) ;  /* 0xfffffffc00fc7947 */ /* 0x000fc0000383ffff */
[----:B------:R-:W-:-:S00]  /*1660*/  NOP ;  /* 0x0000000000007918 */ /* 0x000fc00000000000 */
        /* <DEDUP_REMOVED lines=9> */
.L_x_10:


//--------------------- .text._Z12matmul_naivePKfS0_Pfi --------------------------
	.section	.text._Z12matmul_naivePKfS0_Pfi,"ax",@progbits
	.align	128
        .global         _Z12matmul_naivePKfS0_Pfi
        .type           _Z12matmul_naivePKfS0_Pfi,@function
        .size           _Z12matmul_naivePKfS0_Pfi,(.L_x_11 - _Z12matmul_naivePKfS0_Pfi)
        .other          _Z12matmul_naivePKfS0_Pfi,@"STO_CUDA_ENTRY STV_DEFAULT"
_Z12matmul_naivePKfS0_Pfi:
.text._Z12matmul_naivePKfS0_Pfi:
[----:B------:R-:W-:Y:S01]  /*0000*/  LDC R1, c[0x0][0x37c] ;  /* 0x0000df00ff017b82 */ /* 0x000fe20000000800 */
[----:B------:R-:W0:Y:S07]  /*0010*/  S2R R0, SR_TID.Y ;  /* 0x0000000000007919 */ /* 0x000e2e0000002200 */
[----:B------:R-:W0:Y:S01]  /*0020*/  S2UR UR4, SR_CTAID.Y ;  /* 0x00000000000479c3 */ /* 0x000e220000002600 */
[----:B------:R-:W1:Y:S01]  /*0030*/  LDCU UR20, c[0x0][0x398] ;  /* 0x00007300ff1477ac */ /* 0x000e620008000800 */
[----:B------:R-:W2:Y:S06]  /*0040*/  S2R R3, SR_TID.X ;  /* 0x0000000000037919 */ /* 0x000eac0000002100 */
[----:B------:R-:W0:Y:S08]  /*0050*/  LDC R13, c[0x0][0x364] ;  /* 0x0000d900ff0d7b82 */ /* 0x000e300000000800 */
[----:B------:R-:W2:Y:S08]  /*0060*/  S2UR UR5, SR_CTAID.X ;  /* 0x00000000000579c3 */ /* 0x000eb00000002500 */
[----:B------:R-:W2:Y:S01]  /*0070*/  LDC R2, c[0x0][0x360] ;  /* 0x0000d800ff027b82 */ /* 0x000ea20000000800 */
[----:B0-----:R-:W-:-:S02]  /*0080*/  IMAD R13, R13, UR4, R0 ;  /* 0x000000040d0d7c24 */ /* 0x001fc4000f8e0200 */
[----:B--2---:R-:W-:-:S05]  /*0090*/  IMAD R0, R2, UR5, R3 ;  /* 0x0000000502007c24 */ /* 0x004fca000f8e0203 */
[----:B------:R-:W-:-:S04]  /*00a0*/  VIMNMX R2, PT, PT, R13, R0, !PT ;  /* 0x000000000d027248 */ /* 0x000fc80007fe0100 */
[----:B-1----:R-:W-:-:S13]  /*00b0*/  ISETP.GE.AND P0, PT, R2, UR20, PT ;  /* 0x0000001402007c0c */ /* 0x002fda000bf06270 */
[----:B------:R-:W-:Y:S05]  /*00c0*/  @P0 EXIT ;  /* 0x000000000000094d */ /* 0x000fea0003800000 */
[----:B------:R-:W-:Y:S01]  /*00d0*/  UISETP.GE.U32.AND UP0, UPT, UR20, 0x8, UPT ;  /* 0x000000081400788c */ /* 0x000fe2000bf06070 */
[----:B------:R-:W-:Y:S02]  /*00e0*/  HFMA2 R12, -RZ, RZ, 0, 0 ;  /* 0x00000000ff0c7431 */ /* 0x000fe400000001ff */
[----:B------:R-:W-:Y:S01]  /*00f0*/  IMAD R13, R13, UR20, RZ ;  /* 0x000000140d0d7c24 */ /* 0x000fe2000f8e02ff */
[----:B------:R-:W-:Y:S01]  /*0100*/  UMOV UR4, URZ ;  /* 0x000000ff00047c82 */ /* 0x000fe20008000000 */
[----:B------:R-:W0:Y:S04]  /*0110*/  LDCU.64 UR18, c[0x0][0x358] ;  /* 0x00006b00ff1277ac */ /* 0x000e280008000a00 */
[----:B------:R-:W-:Y:S05]  /*0120*/  BRA.U !UP0, `(.L_x_5) ;  /* 0x0000000508047547 */ /* 0x000fea000b800000 */
[----:B------:R-:W1:Y:S01]  /*0130*/  LDCU.128 UR24, c[0x0][0x380] ;  /* 0x00007000ff1877ac */ /* 0x000e620008000c00 */
[----:B------:R-:W-:Y:S02]  /*0140*/  MOV R12, RZ ;  /* 0x000000ff000c7202 */ /* 0x000fe40000000f00 */
[----:B------:R-:W-:Y:S01]  /*0150*/  MOV R14, R0 ;  /* 0x00000000000e7202 */ /* 0x000fe20000000f00 */
[----:B------:R-:W-:-:S04]  /*0160*/  ULOP3.LUT UR4, UR20, 0x7ffffff8, URZ, 0xc0, !UPT ;  /* 0x7ffffff814047892 */ /* 0x000fc8000f8ec0ff */
[----:B------:R-:W-:Y:S01]  /*0170*/  UIADD3 UR5, UPT, UPT, -UR4, URZ, URZ ;  /* 0x000000ff04057290 */ /* 0x000fe2000fffe1ff */
[----:B-1----:R-:W-:Y:S01]  /*0180*/  MOV R2, UR24 ;  /* 0x0000001800027c02 */ /* 0x002fe20008000f00 */
[----:B------:R-:W-:Y:S01]  /*0190*/  UIMAD.WIDE UR6, UR20, 0x8, UR26 ;  /* 0x00000008140678a5 */ /* 0x000fe2000f8e021a */
[----:B------:R-:W-:Y:S01]  /*01a0*/  MOV R3, UR25 ;  /* 0x0000001900037c02 */ /* 0x000fe20008000f00 */
[----:B------:R-:W-:Y:S02]  /*01b0*/  UIMAD.WIDE UR8, UR20, 0xc, UR26 ;  /* 0x0000000c140878a5 */ /* 0x000fe4000f8e021a */
[----:B------:R-:W-:Y:S01]  /*01c0*/  UIMAD.WIDE UR10, UR20, 0x10, UR26 ;  /* 0x00000010140a78a5 */ /* 0x000fe2000f8e021a */
[----:B------:R-:W-:Y:S01]  /*01d0*/  IMAD.WIDE.U32 R2, R13, 0x4, R2 ;  /* 0x000000040d027825 */ /* 0x000fe200078e0002 */
[----:B------:R-:W-:Y:S02]  /*01e0*/  UIMAD.WIDE UR12, UR20, 0x14, UR26 ;  /* 0x00000014140c78a5 */ /* 0x000fe4000f8e021a */
[----:B------:R-:W-:Y:S01]  /*01f0*/  UIMAD.WIDE UR14, UR20, 0x18, UR26 ;  /* 0x00000018140e78a5 */ /* 0x000fe2000f8e021a */
[----:B------:R-:W-:Y:S01]  /*0200*/  IADD3 R2, P0, PT, R2, 0x10, RZ ;  /* 0x0000001002027810 */ /* 0x000fe20007f1e0ff */
[----:B------:R-:W-:-:S03]  /*0210*/  UIMAD.WIDE UR16, UR20, 0x1c, UR26 ;  /* 0x0000001c141078a5 */ /* 0x000fc6000f8e021a */
[----:B------:R-:W-:-:S09]  /*0220*/  IADD3.X R3, PT, PT, RZ, R3, RZ, P0, !PT ;  /* 0x00000003ff037210 */ /* 0x000fd200007fe4ff */
.L_x_6:
[----:B------:R-:W-:Y:S01]  /*0230*/  UIMAD.WIDE UR22, UR20, 0x4, UR26 ;  /* 0x00000004141678a5 */ /* 0x000fe2000f8e021a */
[----:B------:R-:W-:Y:S02]  /*0240*/  IMAD.MOV.U32 R23, RZ, RZ, 0x4 ;  /* 0x00000004ff177424 */ /* 0x000fe400078e00ff */
[----:B------:R-:W-:Y:S01]  /*0250*/  HFMA2 R11, -RZ, RZ, 0, 2.384185791015625e-07 ;  /* 0x00000004ff0b7431 */ /* 0x000fe200000001ff */
[----:B------:R-:W-:Y:S01]  /*0260*/  MOV R25, 0x4 ;  /* 0x0000000400197802 */ /* 0x000fe20000000f00 */
[----:B0-----:R-:W2:Y:S01]  /*0270*/  LDG.E R21, desc[UR18][R2.64+-0x10] ;  /* 0xfffff01202157981 */ /* 0x001ea2000c1e1900 */
[C---:B------:R-:W-:Y:S01]  /*0280*/  IMAD.WIDE R22, R14.reuse, R23, UR26 ;  /* 0x0000001a0e167e25 */ /* 0x040fe2000f8e0217 */
[----:B------:R-:W-:Y:S02]  /*0290*/  MOV R8, UR22 ;  /* 0x0000001600087c02 */ /* 0x000fe40008000f00 */
[----:B------:R-:W-:Y:S01]  /*02a0*/  MOV R9, UR23 ;  /* 0x0000001700097c02 */ /* 0x000fe20008000f00 */
[----:B------:R-:W3:Y:S02]  /*02b0*/  LDG.E R19, desc[UR18][R2.64+-0xc] ;  /* 0xfffff41202137981 */ /* 0x000ee4000c1e1900 */
[----:B------:R-:W-:-:S02]  /*02c0*/  IMAD.WIDE R8, R14, 0x4, R8 ;  /* 0x000000040e087825 */ /* 0x000fc400078e0208 */
[----:B------:R-:W2:Y:S01]  /*02d0*/  LDG.E R22, desc[UR18][R22.64] ;  /* 0x0000001216167981 */ /* 0x000ea2000c1e1900 */
[----:B------:R-:W-:Y:S01]  /*02e0*/  MOV R5, 0x4 ;  /* 0x0000000400057802 */ /* 0x000fe20000000f00 */
[C---:B------:R-:W-:Y:S02]  /*02f0*/  IMAD.WIDE R24, R14.reuse, R25, UR6 ;  /* 0x000000060e187e25 */ /* 0x040fe4000f8e0219 */
[----:B------:R0:W3:Y:S02]  /*0300*/  LDG.E R20, desc[UR18][R8.64] ;  /* 0x0000001208147981 */ /* 0x0000e4000c1e1900 */
[----:B------:R-:W-:Y:S02]  /*0310*/  IMAD.WIDE R10, R14, R11, UR8 ;  /* 0x000000080e0a7e25 */ /* 0x000fe4000f8e020b */
[----:B------:R-:W4:Y:S04]  /*0320*/  LDG.E R18, desc[UR18][R24.64] ;  /* 0x0000001218127981 */ /* 0x000f28000c1e1900 */
[----:B------:R-:W4:Y:S01]  /*0330*/  LDG.E R17, desc[UR18][R2.64+-0x8] ;  /* 0xfffff81202117981 */ /* 0x000f22000c1e1900 */
[----:B0-----:R-:W-:-:S02]  /*0340*/  HFMA2 R9, -RZ, RZ, 0, 2.384185791015625e-07 ;  /* 0x00000004ff097431 */ /* 0x001fc400000001ff */
[----:B------:R-:W-:Y:S01]  /*0350*/  IMAD.MOV.U32 R7, RZ, RZ, 0x4 ;  /* 0x00000004ff077424 */ /* 0x000fe200078e00ff */
[----:B------:R0:W5:Y:S01]  /*0360*/  LDG.E R16, desc[UR18][R10.64] ;  /* 0x000000120a107981 */ /* 0x000162000c1e1900 */
[----:B------:R-:W-:-:S03]  /*0370*/  IMAD.WIDE R4, R14, R5, UR10 ;  /* 0x0000000a0e047e25 */ /* 0x000fc6000f8e0205 */
[----:B------:R-:W5:Y:S01]  /*0380*/  LDG.E R15, desc[UR18][R2.64+-0x4] ;  /* 0xfffffc12020f7981 */ /* 0x000f62000c1e1900 */
[C---:B------:R-:W-:Y:S01]  /*0390*/  IMAD.WIDE R6, R14.reuse, R7, UR12 ;  /* 0x0000000c0e067e25 */ /* 0x040fe2000f8e0207 */
[----:B------:R-:W-:Y:S02]  /*03a0*/  MOV R27, 0x4 ;  /* 0x00000004001b7802 */ /* 0x000fe40000000f00 */
[----:B------:R1:W5:Y:S01]  /*03b0*/  LDG.E R4, desc[UR18][R4.64] ;  /* 0x0000001204047981 */ /* 0x000362000c1e1900 */
[----:B------:R-:W-:-:S03]  /*03c0*/  IMAD.WIDE R8, R14, R9, UR14 ;  /* 0x0000000e0e087e25 */ /* 0x000fc6000f8e0209 */
[----:B------:R-:W5:Y:S01]  /*03d0*/  LDG.E R23, desc[UR18][R2.64] ;  /* 0x0000001202177981 */ /* 0x000f62000c1e1900 */
[----:B0-----:R-:W-:-:S03]  /*03e0*/  IMAD.WIDE R10, R14, R27, UR16 ;  /* 0x000000100e0a7e25 */ /* 0x001fc6000f8e021b */
[----:B------:R-:W5:Y:S04]  /*03f0*/  LDG.E R7, desc[UR18][R6.64] ;  /* 0x0000001206077981 */ /* 0x000f68000c1e1900 */
[----:B------:R-:W5:Y:S04]  /*0400*/  LDG.E R24, desc[UR18][R2.64+0x4] ;  /* 0x0000041202187981 */ /* 0x000f68000c1e1900 */
[----:B------:R-:W5:Y:S04]  /*0410*/  LDG.E R8, desc[UR18][R8.64] ;  /* 0x0000001208087981 */ /* 0x000f68000c1e1900 */
[----:B------:R-:W5:Y:S04]  /*0420*/  LDG.E R25, desc[UR18][R2.64+0x8] ;  /* 0x0000081202197981 */ /* 0x000f68000c1e1900 */
[----:B------:R-:W5:Y:S04]  /*0430*/  LDG.E R10, desc[UR18][R10.64] ;  /* 0x000000120a0a7981 */ /* 0x000f68000c1e1900 */
[----:B------:R0:W5:Y:S01]  /*0440*/  LDG.E R27, desc[UR18][R2.64+0xc] ;  /* 0x00000c12021b7981 */ /* 0x000162000c1e1900 */
[----:B------:R-:W-:-:S04]  /*0450*/  UIADD3 UR5, UPT, UPT, UR5, 0x8, URZ ;  /* 0x0000000805057890 */ /* 0x000fc8000fffe0ff */
[----:B------:R-:W-:Y:S01]  /*0460*/  UISETP.NE.AND UP0, UPT, UR5, URZ, UPT ;  /* 0x000000ff0500728c */ /* 0x000fe2000bf05270 */
[----:B-1----:R-:W-:Y:S02]  /*0470*/  MOV R5, UR20 ;  /* 0x0000001400057c02 */ /* 0x002fe40008000f00 */
[----:B0-----:R-:W-:Y:S02]  /*0480*/  IADD3 R2, P0, PT, R2, 0x20, RZ ;  /* 0x0000002002027810 */ /* 0x001fe40007f1e0ff */
[----:B------:R-:W-:Y:S02]  /*0490*/  LEA R14, R5, R14, 0x3 ;  /* 0x0000000e050e7211 */ /* 0x000fe400078e18ff */
[----:B------:R-:W-:Y:S01]  /*04a0*/  IADD3.X R3, PT, PT, RZ, R3, RZ, P0, !PT ;  /* 0x00000003ff037210 */ /* 0x000fe200007fe4ff */
[----:B--2---:R-:W-:-:S04]  /*04b0*/  FFMA R22, R21, R22, R12 ;  /* 0x0000001615167223 */ /* 0x004fc8000000000c */
[----:B---3--:R-:W-:-:S04]  /*04c0*/  FFMA R20, R19, R20, R22 ;  /* 0x0000001413147223 */ /* 0x008fc80000000016 */
[----:B----4-:R-:W-:-:S04]  /*04d0*/  FFMA R18, R17, R18, R20 ;  /* 0x0000001211127223 */ /* 0x010fc80000000014 */
[----:B-----5:R-:W-:-:S04]  /*04e0*/  FFMA R16, R15, R16, R18 ;  /* 0x000000100f107223 */ /* 0x020fc80000000012 */
[----:B------:R-:W-:-:S04]  /*04f0*/  FFMA R23, R23, R4, R16 ;  /* 0x0000000417177223 */ /* 0x000fc80000000010 */
[----:B------:R-:W-:-:S04]  /*0500*/  FFMA R24, R24, R7, R23 ;  /* 0x0000000718187223 */ /* 0x000fc80000000017 */
[----:B------:R-:W-:-:S04]  /*0510*/  FFMA R8, R25, R8, R24 ;  /* 0x0000000819087223 */ /* 0x000fc80000000018 */
[----:B------:R-:W-:Y:S01]  /*0520*/  FFMA R12, R27, R10, R8 ;  /* 0x0000000a1b0c7223 */ /* 0x000fe20000000008 */
[----:B------:R-:W-:Y:S06]  /*0530*/  BRA.U UP0, `(.L_x_6) ;  /* 0xfffffffd003c7547 */ /* 0x000fec000b83ffff */
.L_x_5:
[----:B------:R-:W-:-:S04]  /*0540*/  ULOP3.LUT UR6, UR20, 0x7, URZ, 0xc0, !UPT ;  /* 0x0000000714067892 */ /* 0x000fc8000f8ec0ff */
[----:B------:R-:W-:-:S09]  /*0550*/  UISETP.NE.AND UP0, UPT, UR6, URZ, UPT ;  /* 0x000000ff0600728c */ /* 0x000fd2000bf05270 */
[----:B------:R-:W-:Y:S05]  /*0560*/  BRA.U !UP0, `(.L_x_7) ;  /* 0x0000000508387547 */ /* 0x000fea000b800000 */
[----:B------:R-:W-:Y:S02]  /*0570*/  UISETP.GE.U32.AND UP0, UPT, UR6, 0x4, UPT ;  /* 0x000000040600788c */ /* 0x000fe4000bf06070 */
[----:B------:R-:W-:-:S04]  /*0580*/  ULOP3.LUT UR5, UR20, 0x3, URZ, 0xc0, !UPT ;  /* 0x0000000314057892 */ /* 0x000fc8000f8ec0ff */
[----:B------:R-:W-:-:S03]  /*0590*/  UISETP.NE.AND UP1, UPT, UR5, URZ, UPT ;  /* 0x000000ff0500728c */ /* 0x000fc6000bf25270 */
[----:B------:R-:W-:Y:S08]  /*05a0*/  BRA.U !UP0, `(.L_x_8) ;  /* 0x00000001087c7547 */ /* 0x000ff0000b800000 */
[----:B------:R-:W1:Y:S01]  /*05b0*/  LDC.64 R6, c[0x0][0x388] ;  /* 0x0000e200ff067b82 */ /* 0x000e620000000a00 */
[----:B------:R-:W2:Y:S01]  /*05c0*/  LDCU.64 UR6, c[0x0][0x380] ;  /* 0x00007000ff0677ac */ /* 0x000ea20008000a00 */
[----:B------:R-:W-:Y:S01]  /*05d0*/  IMAD.U32 R9, RZ, RZ, UR4 ;  /* 0x00000004ff097e24 */ /* 0x000fe2000f8e00ff */
[C---:B------:R-:W-:Y:S02]  /*05e0*/  IADD3 R3, PT, PT, R13.reuse, UR4, RZ ;  /* 0x000000040d037c10 */ /* 0x040fe4000fffe0ff */
[----:B------:R-:W-:Y:S01]  /*05f0*/  IADD3 R10, P0, PT, R13, UR4, RZ ;  /* 0x000000040d0a7c10 */ /* 0x000fe2000ff1e0ff */
[----:B------:R-:W-:Y:S01]  /*0600*/  IMAD R9, R9, UR20, R0 ;  /* 0x0000001409097c24 */ /* 0x000fe2000f8e0200 */
[----:B------:R-:W-:Y:S01]  /*0610*/  MOV R11, UR20 ;  /* 0x00000014000b7c02 */ /* 0x000fe20008000f00 */
[----:B------:R-:W3:Y:S01]  /*0620*/  LDC.64 R4, c[0x0][0x380] ;  /* 0x0000e000ff047b82 */ /* 0x000ee20000000a00 */
[----:B------:R-:W-:Y:S01]  /*0630*/  MOV R15, UR20 ;  /* 0x00000014000f7c02 */ /* 0x000fe20008000f00 */
[----:B-1----:R-:W-:Y:S01]  /*0640*/  IMAD.WIDE R6, R9, 0x4, R6 ;  /* 0x0000000409067825 */ /* 0x002fe200078e0206 */
[----:B------:R-:W-:-:S05]  /*0650*/  MOV R9, UR20 ;  /* 0x0000001400097c02 */ /* 0x000fca0008000f00 */
[----:B------:R-:W-:Y:S02]  /*0660*/  IMAD.WIDE R8, R9, 0x4, R6 ;  /* 0x0000000409087825 */ /* 0x000fe400078e0206 */
[----:B0-----:R-:W4:Y:S02]  /*0670*/  LDG.E R6, desc[UR18][R6.64] ;  /* 0x0000001206067981 */ /* 0x001f24000c1e1900 */
[----:B---3--:R-:W-:Y:S01]  /*0680*/  IMAD.WIDE.U32 R4, R3, 0x4, R4 ;  /* 0x0000000403047825 */ /* 0x008fe200078e0004 */
[----:B------:R-:W-:Y:S01]  /*0690*/  IADD3.X R3, PT, PT, RZ, RZ, RZ, P0, !PT ;  /* 0x000000ffff037210 */ /* 0x000fe200007fe4ff */
[----:B------:R-:W3:Y:S01]  /*06a0*/  LDG.E R17, desc[UR18][R8.64] ;  /* 0x0000001208117981 */ /* 0x000ee2000c1e1900 */
[----:B--2---:R-:W-:-:S03]  /*06b0*/  LEA R2, P0, R10, UR6, 0x2 ;  /* 0x000000060a027c11 */ /* 0x004fc6000f8010ff */
[----:B------:R-:W4:Y:S01]  /*06c0*/  LDG.E R5, desc[UR18][R4.64] ;  /* 0x0000001204057981 */ /* 0x000f22000c1e1900 */
[----:B------:R-:W-:Y:S01]  /*06d0*/  LEA.HI.X R3, R10, UR7, R3, 0x2, P0 ;  /* 0x000000070a037c11 */ /* 0x000fe200080f1403 */
[----:B------:R-:W-:-:S04]  /*06e0*/  IMAD.WIDE R10, R11, 0x4, R8 ;  /* 0x000000040b0a7825 */ /* 0x000fc800078e0208 */
[----:B------:R-:W3:Y:S01]  /*06f0*/  LDG.E R16, desc[UR18][R2.64+0x4] ;  /* 0x0000041202107981 */ /* 0x000ee2000c1e1900 */
[----:B------:R-:W-:-:S03]  /*0700*/  IMAD.WIDE R14, R15, 0x4, R10 ;  /* 0x000000040f0e7825 */ /* 0x000fc600078e020a */
[----:B------:R-:W2:Y:S04]  /*0710*/  LDG.E R19, desc[UR18][R10.64] ;  /* 0x000000120a137981 */ /* 0x000ea8000c1e1900 */
[----:B------:R-:W2:Y:S04]  /*0720*/  LDG.E R18, desc[UR18][R2.64+0x8] ;  /* 0x0000081202127981 */ /* 0x000ea8000c1e1900 */
[----:B------:R-:W5:Y:S04]  /*0730*/  LDG.E R20, desc[UR18][R2.64+0xc] ;  /* 0x00000c1202147981 */ /* 0x000f68000c1e1900 */
[----:B------:R-:W5:Y:S01]  /*0740*/  LDG.E R14, desc[UR18][R14.64] ;  /* 0x000000120e0e7981 */ /* 0x000f62000c1e1900 */
[----:B------:R-:W-:Y:S01]  /*0750*/  UIADD3 UR4, UPT, UPT, UR4, 0x4, URZ ;  /* 0x0000000404047890 */ /* 0x000fe2000fffe0ff */
[----:B----4-:R-:W-:-:S04]  /*0760*/  FFMA R5, R5, R6, R12 ;  /* 0x0000000605057223 */ /* 0x010fc8000000000c */
[----:B---3--:R-:W-:-:S04]  /*0770*/  FFMA R5, R16, R17, R5 ;  /* 0x0000001110057223 */ /* 0x008fc80000000005 */
[----:B--2---:R-:W-:-:S04]  /*0780*/  FFMA R5, R18, R19, R5 ;  /* 0x0000001312057223 */ /* 0x004fc80000000005 */
[----:B-----5:R-:W-:-:S07]  /*0790*/  FFMA R12, R20, R14, R5 ;  /* 0x0000000e140c7223 */ /* 0x020fce0000000005 */
.L_x_8:
[----:B------:R-:W-:Y:S05]  /*07a0*/  BRA.U !UP1, `(.L_x_7) ;  /* 0x0000000109a87547 */ /* 0x000fea000b800000 */
[----:B------:R-:W-:Y:S01]  /*07b0*/  UISETP.NE.AND UP0, UPT, UR5, 0x1, UPT ;  /* 0x000000010500788c */ /* 0x000fe2000bf05270 */
[----:B------:R-:W-:Y:S01]  /*07c0*/  MOV R7, UR4 ;  /* 0x0000000400077c02 */ /* 0x000fe20008000f00 */
[----:B------:R-:W-:Y:S02]  /*07d0*/  ULOP3.LUT UR5, UR20, 0x1, URZ, 0xc0, !UPT ;  /* 0x0000000114057892 */ /* 0x000fe4000f8ec0ff */
[----:B------:R-:W-:Y:S02]  /*07e0*/  MOV R15, UR20 ;  /* 0x00000014000f7c02 */ /* 0x000fe40008000f00 */
[----:B------:R-:W-:Y:S01]  /*07f0*/  UISETP.NE.U32.AND UP1, UPT, UR5, 0x1, UPT ;  /* 0x000000010500788c */ /* 0x000fe2000bf25070 */
[----:B------:R-:W-:-:S04]  /*0800*/  PLOP3.LUT P1, PT, PT, PT, UP0, 0x80, 0x8 ;  /* 0x000000000008781c */ /* 0x000fc80003f2f008 */
[----:B------:R-:W1:Y:S01]  /*0810*/  @UP0 LDCU.128 UR8, c[0x0][0x380] ;  /* 0x00007000ff0807ac */ /* 0x000e620008000c00 */
[----:B------:R-:W-:Y:S01]  /*0820*/  PLOP3.LUT P0, PT, PT, PT, UP1, 0x80, 0x8 ;  /* 0x000000000008781c */ /* 0x000fe20003f0f018 */
[----:B------:R-:W2:Y:S04]  /*0830*/  @UP0 LDCU.64 UR6, c[0x0][0x380] ;  /* 0x00007000ff0607ac */ /* 0x000ea80008000a00 */
[----:B------:R-:W3:Y:S03]  /*0840*/  @!UP1 LDCU.128 UR12, c[0x0][0x380] ;  /* 0x00007000ff0c97ac */ /* 0x000ee60008000c00 */
[C---:B------:R-:W-:Y:S02]  /*0850*/  @P1 IADD3 R3, PT, PT, R13.reuse, UR4, RZ ;  /* 0x000000040d031c10 */ /* 0x040fe4000fffe0ff */
[----:B------:R-:W-:Y:S01]  /*0860*/  @P1 IADD3 R6, P2, PT, R13, UR4, RZ ;  /* 0x000000040d061c10 */ /* 0x000fe2000ff5e0ff */
[----:B------:R-:W-:Y:S01]  /*0870*/  @UP0 UIADD3 UR4, UPT, UPT, UR4, 0x2, URZ ;  /* 0x0000000204040890 */ /* 0x000fe2000fffe0ff */
[----:B-1----:R-:W-:Y:S01]  /*0880*/  MOV R11, UR9 ;  /* 0x00000009000b7c02 */ /* 0x002fe20008000f00 */
[----:B------:R-:W-:Y:S01]  /*0890*/  IMAD.U32 R10, RZ, RZ, UR8 ;  /* 0x00000008ff0a7e24 */ /* 0x000fe2000f8e00ff */
[----:B------:R-:W-:-:S02]  /*08a0*/  MOV R4, UR10 ;  /* 0x0000000a00047c02 */ /* 0x000fc40008000f00 */
[----:B------:R-:W-:Y:S01]  /*08b0*/  MOV R5, UR11 ;  /* 0x0000000b00057c02 */ /* 0x000fe20008000f00 */
[----:B------:R-:W-:-:S04]  /*08c0*/  @P1 IMAD.WIDE.U32 R10, R3, 0x4, R10 ;  /* 0x00000004030a1825 */ /* 0x000fc800078e000a */
[----:B------:R-:W-:Y:S01]  /*08d0*/  @P1 IMAD R3, R7, UR20, R0 ;  /* 0x0000001407031c24 */ /* 0x000fe2000f8e0200 */
[----:B------:R-:W-:Y:S01]  /*08e0*/  @P1 IADD3.X R7, PT, PT, RZ, RZ, RZ, P2, !PT ;  /* 0x000000ffff071210 */ /* 0x000fe200017fe4ff */
[----:B------:R-:W-:Y:S01]  /*08f0*/  IMAD.U32 R19, RZ, RZ, UR4 ;  /* 0x00000004ff137e24 */ /* 0x000fe2000f8e00ff */
[C---:B--2---:R-:W-:Y:S01]  /*0900*/  @P1 LEA R2, P2, R6.reuse, UR6, 0x2 ;  /* 0x0000000606021c11 */ /* 0x044fe2000f8410ff */
[----:B------:R-:W-:Y:S01]  /*0910*/  @P1 IMAD.WIDE R4, R3, 0x4, R4 ;  /* 0x0000000403041825 */ /* 0x000fe200078e0204 */
[----:B------:R-:W-:Y:S01]  /*0920*/  @!P0 IADD3 R17, PT, PT, R13, UR4, RZ ;  /* 0x000000040d118c10 */ /* 0x000fe2000fffe0ff */
[----:B0-----:R-:W2:Y:S01]  /*0930*/  @P1 LDG.E R11, desc[UR18][R10.64] ;  /* 0x000000120a0b1981 */ /* 0x001ea2000c1e1900 */
[----:B------:R-:W-:Y:S01]  /*0940*/  @P1 LEA.HI.X R3, R6, UR7, R7, 0x2, P2 ;  /* 0x0000000706031c11 */ /* 0x000fe200090f1407 */
[----:B------:R-:W-:Y:S01]  /*0950*/  @!P0 IMAD R19, R19, UR20, R0 ;  /* 0x0000001413138c24 */ /* 0x000fe2000f8e0200 */
[----:B---3--:R-:W-:Y:S01]  /*0960*/  MOV R6, UR12 ;  /* 0x0000000c00067c02 */ /* 0x008fe20008000f00 */
[----:B------:R-:W-:Y:S01]  /*0970*/  @P1 IMAD.WIDE R14, R15, 0x4, R4 ;  /* 0x000000040f0e1825 */ /* 0x000fe200078e0204 */
[----:B------:R-:W-:Y:S01]  /*0980*/  MOV R7, UR13 ;  /* 0x0000000d00077c02 */ /* 0x000fe20008000f00 */
[----:B------:R-:W2:Y:S01]  /*0990*/  @P1 LDG.E R4, desc[UR18][R4.64] ;  /* 0x0000001204041981 */ /* 0x000ea2000c1e1900 */
[----:B------:R-:W-:-:S02]  /*09a0*/  MOV R8, UR14 ;  /* 0x0000000e00087c02 */ /* 0x000fc40008000f00 */
[----:B------:R-:W-:Y:S01]  /*09b0*/  MOV R9, UR15 ;  /* 0x0000000f00097c02 */ /* 0x000fe20008000f00 */
[----:B------:R-:W-:Y:S01]  /*09c0*/  @!P0 IMAD.WIDE.U32 R6, R17, 0x4, R6 ;  /* 0x0000000411068825 */ /* 0x000fe200078e0006 */
[----:B------:R-:W3:Y:S03]  /*09d0*/  @P1 LDG.E R14, desc[UR18][R14.64] ;  /* 0x000000120e0e1981 */ /* 0x000ee6000c1e1900 */
[----:B------:R-:W-:Y:S01]  /*09e0*/  @!P0 IMAD.WIDE R8, R19, 0x4, R8 ;  /* 0x0000000413088825 */ /* 0x000fe200078e0208 */
[----:B------:R-:W3:Y:S04]  /*09f0*/  @P1 LDG.E R2, desc[UR18][R2.64+0x4] ;  /* 0x0000041202021981 */ /* 0x000ee8000c1e1900 */
[----:B------:R-:W4:Y:S04]  /*0a00*/  @!P0 LDG.E R7, desc[UR18][R6.64] ;  /* 0x0000001206078981 */ /* 0x000f28000c1e1900 */
[----:B------:R-:W4:Y:S01]  /*0a10*/  @!P0 LDG.E R8, desc[UR18][R8.64] ;  /* 0x0000001208088981 */ /* 0x000f22000c1e1900 */
[----:B--2---:R-:W-:-:S04]  /*0a20*/  @P1 FFMA R11, R11, R4, R12 ;  /* 0x000000040b0b1223 */ /* 0x004fc8000000000c */
[----:B---3--:R-:W-:-:S04]  /*0a30*/  @P1 FFMA R12, R2, R14, R11 ;  /* 0x0000000e020c1223 */ /* 0x008fc8000000000b */
[----:B----4-:R-:W-:-:S07]  /*0a40*/  @!P0 FFMA R12, R7, R8, R12 ;  /* 0x00000008070c8223 */ /* 0x010fce000000000c */
.L_x_7:
[----:B------:R-:W1:Y:S01]  /*0a50*/  LDC.64 R2, c[0x0][0x390] ;  /* 0x0000e400ff027b82 */ /* 0x000e620000000a00 */
[----:B------:R-:W-:-:S05]  /*0a60*/  IADD3 R13, PT, PT, R0, R13, RZ ;  /* 0x0000000d000d7210 */ /* 0x000fca0007ffe0ff */
[----:B-1----:R-:W-:-:S05]  /*0a70*/  IMAD.WIDE R2, R13, 0x4, R2 ;  /* 0x000000040d027825 */ /* 0x002fca00078e0202 */
[----:B0-----:R-:W-:Y:S01]  /*0a80*/  STG.E desc[UR18][R2.64], R12 ;  /* 0x0000000c02007986 */ /* 0x001fe2000c101912 */
[----:B------:R-:W-:Y:S05]  /*0a90*/  EXIT ;  /* 0x000000000000794d */ /* 0x000fea0003800000 */
.L_x_9:
        /* <DEDUP_REMOVED lines=14> */
.L_x_11:


//--------------------- .nv.shared._Z24matmul_tiled_32x32_16x16PKfS0_Pfi --------------------------
	.section	.nv.shared._Z24matmul_tiled_32x32_16x16PKfS0_Pfi,"aw",@nobits
	.sectionflags	@""
	.align	4
.nv.shared._Z24matmul_tiled_32x32_16x16PKfS0_Pfi:
	.zero		9216


//--------------------- .nv.shared.reserved.0     --------------------------
	.section	.nv.shared.reserved.0,"aw",@nobits
	.weak		__nv_reservedSMEM_offset_0_alias
	.size		__nv_reservedSMEM_offset_0_alias, 0, 64
	.other		__nv_reservedSMEM_offset_0_alias,@"STO_CUDA_RESERVED_SHARED STV_DEFAULT"
__nv_reservedSMEM_offset_0_alias:
	.zero		0
	.zero		64


//--------------------- .nv.constant0._Z24matmul_tiled_32x32_16x16PKfS0_Pfi --------------------------
	.section	.nv.constant0._Z24matmul_tiled_32x32_16x16PKfS0_Pfi,"a",@progbits
	.sectionflags	@""
	.align	4
.nv.constant0._Z24matmul_tiled_32x32_16x16PKfS0_Pfi:
	.zero		924


//--------------------- .nv.constant0._Z12matmul_naivePKfS0_Pfi --------------------------
	.section	.nv.constant0._Z12matmul_naivePKfS0_Pfi,"a",@progbits
	.sectionflags	@""
	.align	4
.nv.constant0._Z12matmul_naivePKfS0_Pfi:
	.zero		924


//--------------------- SYMBOLS --------------------------

	.type		.nv.reservedSmem.offset0,@object
	.size		.nv.reservedSmem.offset0,0x4
	.type		.nv.reservedSmem.cap,@object
	.size		.nv.reservedSmem.cap,0x4
